//
// Generated by NVIDIA NVVM Compiler
//
// Compiler Build ID: CL-36424714
// Cuda compilation tools, release 13.0, V13.0.88
// Based on NVVM 20.0.0
//

.version 9.0
.target sm_100
.address_size 64

	// .globl	_ZN4Acts6detail14cudaPrintArrayEPbi
.extern .func  (.param .b32 func_retval0) vprintf
(
	.param .b64 vprintf_param_0,
	.param .b64 vprintf_param_1
)
;
.global .align 1 .b8 $str[4] = {37, 100, 32};
.global .align 1 .b8 $str$1[4] = {37, 102, 32};
.global .align 1 .b8 $str$2[5] = {37, 108, 117, 32};

.visible .entry _ZN4Acts6detail14cudaPrintArrayEPbi(
	.param .u64 .ptr .align 1 _ZN4Acts6detail14cudaPrintArrayEPbi_param_0,
	.param .u32 _ZN4Acts6detail14cudaPrintArrayEPbi_param_1
)
{
	.local .align 8 .b8 	__local_depot0[8];
	.reg .b64 	%SP;
	.reg .b64 	%SPL;
	.reg .pred 	%p<10>;
	.reg .b32 	%r<110>;
	.reg .b64 	%rd<30>;

	mov.u64 	%SPL, __local_depot0;
	cvta.local.u64 	%SP, %SPL;
	ld.param.u64 	%rd9, [_ZN4Acts6detail14cudaPrintArrayEPbi_param_0];
	ld.param.u32 	%r16, [_ZN4Acts6detail14cudaPrintArrayEPbi_param_1];
	cvta.to.global.u64 	%rd1, %rd9;
	add.u64 	%rd10, %SP, 0;
	add.u64 	%rd2, %SPL, 0;
	setp.lt.s32 	%p1, %r16, 1;
	@%p1 bra 	$L__BB0_13;
	and.b32  	%r1, %r16, 15;
	setp.lt.u32 	%p2, %r16, 16;
	mov.b32 	%r107, 0;
	@%p2 bra 	$L__BB0_4;
	and.b32  	%r107, %r16, 2147483632;
	neg.s32 	%r105, %r107;
	add.s64 	%rd28, %rd1, 7;
	mov.u64 	%rd11, $str;
$L__BB0_3:
	.pragma "nounroll";
	ld.global.s8 	%r18, [%rd28+-7];
	st.local.u32 	[%rd2], %r18;
	cvta.global.u64 	%rd12, %rd11;
	{ // callseq 0, 0
	.param .b64 param0;
	st.param.b64 	[param0], %rd12;
	.param .b64 param1;
	st.param.b64 	[param1], %rd10;
	.param .b32 retval0;
	call.uni (retval0), 
	vprintf, 
	(
	param0, 
	param1
	);
	ld.param.b32 	%r19, [retval0];
	} // callseq 0
	ld.global.s8 	%r21, [%rd28+-6];
	st.local.u32 	[%rd2], %r21;
	{ // callseq 1, 0
	.param .b64 param0;
	st.param.b64 	[param0], %rd12;
	.param .b64 param1;
	st.param.b64 	[param1], %rd10;
	.param .b32 retval0;
	call.uni (retval0), 
	vprintf, 
	(
	param0, 
	param1
	);
	ld.param.b32 	%r22, [retval0];
	} // callseq 1
	ld.global.s8 	%r24, [%rd28+-5];
	st.local.u32 	[%rd2], %r24;
	{ // callseq 2, 0
	.param .b64 param0;
	st.param.b64 	[param0], %rd12;
	.param .b64 param1;
	st.param.b64 	[param1], %rd10;
	.param .b32 retval0;
	call.uni (retval0), 
	vprintf, 
	(
	param0, 
	param1
	);
	ld.param.b32 	%r25, [retval0];
	} // callseq 2
	ld.global.s8 	%r27, [%rd28+-4];
	st.local.u32 	[%rd2], %r27;
	{ // callseq 3, 0
	.param .b64 param0;
	st.param.b64 	[param0], %rd12;
	.param .b64 param1;
	st.param.b64 	[param1], %rd10;
	.param .b32 retval0;
	call.uni (retval0), 
	vprintf, 
	(
	param0, 
	param1
	);
	ld.param.b32 	%r28, [retval0];
	} // callseq 3
	ld.global.s8 	%r30, [%rd28+-3];
	st.local.u32 	[%rd2], %r30;
	{ // callseq 4, 0
	.param .b64 param0;
	st.param.b64 	[param0], %rd12;
	.param .b64 param1;
	st.param.b64 	[param1], %rd10;
	.param .b32 retval0;
	call.uni (retval0), 
	vprintf, 
	(
	param0, 
	param1
	);
	ld.param.b32 	%r31, [retval0];
	} // callseq 4
	ld.global.s8 	%r33, [%rd28+-2];
	st.local.u32 	[%rd2], %r33;
	{ // callseq 5, 0
	.param .b64 param0;
	st.param.b64 	[param0], %rd12;
	.param .b64 param1;
	st.param.b64 	[param1], %rd10;
	.param .b32 retval0;
	call.uni (retval0), 
	vprintf, 
	(
	param0, 
	param1
	);
	ld.param.b32 	%r34, [retval0];
	} // callseq 5
	ld.global.s8 	%r36, [%rd28+-1];
	st.local.u32 	[%rd2], %r36;
	{ // callseq 6, 0
	.param .b64 param0;
	st.param.b64 	[param0], %rd12;
	.param .b64 param1;
	st.param.b64 	[param1], %rd10;
	.param .b32 retval0;
	call.uni (retval0), 
	vprintf, 
	(
	param0, 
	param1
	);
	ld.param.b32 	%r37, [retval0];
	} // callseq 6
	ld.global.s8 	%r39, [%rd28];
	st.local.u32 	[%rd2], %r39;
	{ // callseq 7, 0
	.param .b64 param0;
	st.param.b64 	[param0], %rd12;
	.param .b64 param1;
	st.param.b64 	[param1], %rd10;
	.param .b32 retval0;
	call.uni (retval0), 
	vprintf, 
	(
	param0, 
	param1
	);
	ld.param.b32 	%r40, [retval0];
	} // callseq 7
	ld.global.s8 	%r42, [%rd28+1];
	st.local.u32 	[%rd2], %r42;
	{ // callseq 8, 0
	.param .b64 param0;
	st.param.b64 	[param0], %rd12;
	.param .b64 param1;
	st.param.b64 	[param1], %rd10;
	.param .b32 retval0;
	call.uni (retval0), 
	vprintf, 
	(
	param0, 
	param1
	);
	ld.param.b32 	%r43, [retval0];
	} // callseq 8
	ld.global.s8 	%r45, [%rd28+2];
	st.local.u32 	[%rd2], %r45;
	{ // callseq 9, 0
	.param .b64 param0;
	st.param.b64 	[param0], %rd12;
	.param .b64 param1;
	st.param.b64 	[param1], %rd10;
	.param .b32 retval0;
	call.uni (retval0), 
	vprintf, 
	(
	param0, 
	param1
	);
	ld.param.b32 	%r46, [retval0];
	} // callseq 9
	ld.global.s8 	%r48, [%rd28+3];
	st.local.u32 	[%rd2], %r48;
	{ // callseq 10, 0
	.param .b64 param0;
	st.param.b64 	[param0], %rd12;
	.param .b64 param1;
	st.param.b64 	[param1], %rd10;
	.param .b32 retval0;
	call.uni (retval0), 
	vprintf, 
	(
	param0, 
	param1
	);
	ld.param.b32 	%r49, [retval0];
	} // callseq 10
	ld.global.s8 	%r51, [%rd28+4];
	st.local.u32 	[%rd2], %r51;
	{ // callseq 11, 0
	.param .b64 param0;
	st.param.b64 	[param0], %rd12;
	.param .b64 param1;
	st.param.b64 	[param1], %rd10;
	.param .b32 retval0;
	call.uni (retval0), 
	vprintf, 
	(
	param0, 
	param1
	);
	ld.param.b32 	%r52, [retval0];
	} // callseq 11
	ld.global.s8 	%r54, [%rd28+5];
	st.local.u32 	[%rd2], %r54;
	{ // callseq 12, 0
	.param .b64 param0;
	st.param.b64 	[param0], %rd12;
	.param .b64 param1;
	st.param.b64 	[param1], %rd10;
	.param .b32 retval0;
	call.uni (retval0), 
	vprintf, 
	(
	param0, 
	param1
	);
	ld.param.b32 	%r55, [retval0];
	} // callseq 12
	ld.global.s8 	%r57, [%rd28+6];
	st.local.u32 	[%rd2], %r57;
	{ // callseq 13, 0
	.param .b64 param0;
	st.param.b64 	[param0], %rd12;
	.param .b64 param1;
	st.param.b64 	[param1], %rd10;
	.param .b32 retval0;
	call.uni (retval0), 
	vprintf, 
	(
	param0, 
	param1
	);
	ld.param.b32 	%r58, [retval0];
	} // callseq 13
	ld.global.s8 	%r60, [%rd28+7];
	st.local.u32 	[%rd2], %r60;
	{ // callseq 14, 0
	.param .b64 param0;
	st.param.b64 	[param0], %rd12;
	.param .b64 param1;
	st.param.b64 	[param1], %rd10;
	.param .b32 retval0;
	call.uni (retval0), 
	vprintf, 
	(
	param0, 
	param1
	);
	ld.param.b32 	%r61, [retval0];
	} // callseq 14
	ld.global.s8 	%r63, [%rd28+8];
	st.local.u32 	[%rd2], %r63;
	{ // callseq 15, 0
	.param .b64 param0;
	st.param.b64 	[param0], %rd12;
	.param .b64 param1;
	st.param.b64 	[param1], %rd10;
	.param .b32 retval0;
	call.uni (retval0), 
	vprintf, 
	(
	param0, 
	param1
	);
	ld.param.b32 	%r64, [retval0];
	} // callseq 15
	add.s32 	%r105, %r105, 16;
	add.s64 	%rd28, %rd28, 16;
	setp.ne.s32 	%p3, %r105, 0;
	@%p3 bra 	$L__BB0_3;
$L__BB0_4:
	setp.eq.s32 	%p4, %r1, 0;
	@%p4 bra 	$L__BB0_13;
	and.b32  	%r7, %r16, 7;
	setp.lt.u32 	%p5, %r1, 8;
	@%p5 bra 	$L__BB0_7;
	cvt.u64.u32 	%rd14, %r107;
	add.s64 	%rd15, %rd1, %rd14;
	ld.global.s8 	%r66, [%rd15];
	st.local.u32 	[%rd2], %r66;
	mov.u64 	%rd16, $str;
	cvta.global.u64 	%rd17, %rd16;
	{ // callseq 16, 0
	.param .b64 param0;
	st.param.b64 	[param0], %rd17;
	.param .b64 param1;
	st.param.b64 	[param1], %rd10;
	.param .b32 retval0;
	call.uni (retval0), 
	vprintf, 
	(
	param0, 
	param1
	);
	ld.param.b32 	%r67, [retval0];
	} // callseq 16
	ld.global.s8 	%r69, [%rd15+1];
	st.local.u32 	[%rd2], %r69;
	{ // callseq 17, 0
	.param .b64 param0;
	st.param.b64 	[param0], %rd17;
	.param .b64 param1;
	st.param.b64 	[param1], %rd10;
	.param .b32 retval0;
	call.uni (retval0), 
	vprintf, 
	(
	param0, 
	param1
	);
	ld.param.b32 	%r70, [retval0];
	} // callseq 17
	ld.global.s8 	%r72, [%rd15+2];
	st.local.u32 	[%rd2], %r72;
	{ // callseq 18, 0
	.param .b64 param0;
	st.param.b64 	[param0], %rd17;
	.param .b64 param1;
	st.param.b64 	[param1], %rd10;
	.param .b32 retval0;
	call.uni (retval0), 
	vprintf, 
	(
	param0, 
	param1
	);
	ld.param.b32 	%r73, [retval0];
	} // callseq 18
	ld.global.s8 	%r75, [%rd15+3];
	st.local.u32 	[%rd2], %r75;
	{ // callseq 19, 0
	.param .b64 param0;
	st.param.b64 	[param0], %rd17;
	.param .b64 param1;
	st.param.b64 	[param1], %rd10;
	.param .b32 retval0;
	call.uni (retval0), 
	vprintf, 
	(
	param0, 
	param1
	);
	ld.param.b32 	%r76, [retval0];
	} // callseq 19
	ld.global.s8 	%r78, [%rd15+4];
	st.local.u32 	[%rd2], %r78;
	{ // callseq 20, 0
	.param .b64 param0;
	st.param.b64 	[param0], %rd17;
	.param .b64 param1;
	st.param.b64 	[param1], %rd10;
	.param .b32 retval0;
	call.uni (retval0), 
	vprintf, 
	(
	param0, 
	param1
	);
	ld.param.b32 	%r79, [retval0];
	} // callseq 20
	ld.global.s8 	%r81, [%rd15+5];
	st.local.u32 	[%rd2], %r81;
	{ // callseq 21, 0
	.param .b64 param0;
	st.param.b64 	[param0], %rd17;
	.param .b64 param1;
	st.param.b64 	[param1], %rd10;
	.param .b32 retval0;
	call.uni (retval0), 
	vprintf, 
	(
	param0, 
	param1
	);
	ld.param.b32 	%r82, [retval0];
	} // callseq 21
	ld.global.s8 	%r84, [%rd15+6];
	st.local.u32 	[%rd2], %r84;
	{ // callseq 22, 0
	.param .b64 param0;
	st.param.b64 	[param0], %rd17;
	.param .b64 param1;
	st.param.b64 	[param1], %rd10;
	.param .b32 retval0;
	call.uni (retval0), 
	vprintf, 
	(
	param0, 
	param1
	);
	ld.param.b32 	%r85, [retval0];
	} // callseq 22
	ld.global.s8 	%r87, [%rd15+7];
	st.local.u32 	[%rd2], %r87;
	{ // callseq 23, 0
	.param .b64 param0;
	st.param.b64 	[param0], %rd17;
	.param .b64 param1;
	st.param.b64 	[param1], %rd10;
	.param .b32 retval0;
	call.uni (retval0), 
	vprintf, 
	(
	param0, 
	param1
	);
	ld.param.b32 	%r88, [retval0];
	} // callseq 23
	add.s32 	%r107, %r107, 8;
$L__BB0_7:
	setp.eq.s32 	%p6, %r7, 0;
	@%p6 bra 	$L__BB0_13;
	and.b32  	%r10, %r16, 3;
	setp.lt.u32 	%p7, %r7, 4;
	@%p7 bra 	$L__BB0_10;
	cvt.u64.u32 	%rd19, %r107;
	add.s64 	%rd20, %rd1, %rd19;
	ld.global.s8 	%r90, [%rd20];
	st.local.u32 	[%rd2], %r90;
	mov.u64 	%rd21, $str;
	cvta.global.u64 	%rd22, %rd21;
	{ // callseq 24, 0
	.param .b64 param0;
	st.param.b64 	[param0], %rd22;
	.param .b64 param1;
	st.param.b64 	[param1], %rd10;
	.param .b32 retval0;
	call.uni (retval0), 
	vprintf, 
	(
	param0, 
	param1
	);
	ld.param.b32 	%r91, [retval0];
	} // callseq 24
	ld.global.s8 	%r93, [%rd20+1];
	st.local.u32 	[%rd2], %r93;
	{ // callseq 25, 0
	.param .b64 param0;
	st.param.b64 	[param0], %rd22;
	.param .b64 param1;
	st.param.b64 	[param1], %rd10;
	.param .b32 retval0;
	call.uni (retval0), 
	vprintf, 
	(
	param0, 
	param1
	);
	ld.param.b32 	%r94, [retval0];
	} // callseq 25
	ld.global.s8 	%r96, [%rd20+2];
	st.local.u32 	[%rd2], %r96;
	{ // callseq 26, 0
	.param .b64 param0;
	st.param.b64 	[param0], %rd22;
	.param .b64 param1;
	st.param.b64 	[param1], %rd10;
	.param .b32 retval0;
	call.uni (retval0), 
	vprintf, 
	(
	param0, 
	param1
	);
	ld.param.b32 	%r97, [retval0];
	} // callseq 26
	ld.global.s8 	%r99, [%rd20+3];
	st.local.u32 	[%rd2], %r99;
	{ // callseq 27, 0
	.param .b64 param0;
	st.param.b64 	[param0], %rd22;
	.param .b64 param1;
	st.param.b64 	[param1], %rd10;
	.param .b32 retval0;
	call.uni (retval0), 
	vprintf, 
	(
	param0, 
	param1
	);
	ld.param.b32 	%r100, [retval0];
	} // callseq 27
	add.s32 	%r107, %r107, 4;
$L__BB0_10:
	setp.eq.s32 	%p8, %r10, 0;
	@%p8 bra 	$L__BB0_13;
	cvt.u64.u32 	%rd24, %r107;
	add.s64 	%rd29, %rd1, %rd24;
	neg.s32 	%r109, %r10;
	mov.u64 	%rd25, $str;
$L__BB0_12:
	.pragma "nounroll";
	ld.global.s8 	%r102, [%rd29];
	st.local.u32 	[%rd2], %r102;
	cvta.global.u64 	%rd26, %rd25;
	{ // callseq 28, 0
	.param .b64 param0;
	st.param.b64 	[param0], %rd26;
	.param .b64 param1;
	st.param.b64 	[param1], %rd10;
	.param .b32 retval0;
	call.uni (retval0), 
	vprintf, 
	(
	param0, 
	param1
	);
	ld.param.b32 	%r103, [retval0];
	} // callseq 28
	add.s64 	%rd29, %rd29, 1;
	add.s32 	%r109, %r109, 1;
	setp.ne.s32 	%p9, %r109, 0;
	@%p9 bra 	$L__BB0_12;
$L__BB0_13:
	ret;

}
	// .globl	_ZN4Acts6detail14cudaPrintArrayEPii
.visible .entry _ZN4Acts6detail14cudaPrintArrayEPii(
	.param .u64 .ptr .align 1 _ZN4Acts6detail14cudaPrintArrayEPii_param_0,
	.param .u32 _ZN4Acts6detail14cudaPrintArrayEPii_param_1
)
{
	.local .align 8 .b8 	__local_depot1[8];
	.reg .b64 	%SP;
	.reg .b64 	%SPL;
	.reg .pred 	%p<10>;
	.reg .b32 	%r<110>;
	.reg .b64 	%rd<30>;

	mov.u64 	%SPL, __local_depot1;
	cvta.local.u64 	%SP, %SPL;
	ld.param.u64 	%rd9, [_ZN4Acts6detail14cudaPrintArrayEPii_param_0];
	ld.param.u32 	%r16, [_ZN4Acts6detail14cudaPrintArrayEPii_param_1];
	cvta.to.global.u64 	%rd1, %rd9;
	add.u64 	%rd10, %SP, 0;
	add.u64 	%rd2, %SPL, 0;
	setp.lt.s32 	%p1, %r16, 1;
	@%p1 bra 	$L__BB1_13;
	and.b32  	%r1, %r16, 15;
	setp.lt.u32 	%p2, %r16, 16;
	mov.b32 	%r107, 0;
	@%p2 bra 	$L__BB1_4;
	and.b32  	%r107, %r16, 2147483632;
	neg.s32 	%r105, %r107;
	add.s64 	%rd28, %rd1, 32;
	mov.u64 	%rd11, $str;
$L__BB1_3:
	.pragma "nounroll";
	ld.global.u32 	%r18, [%rd28+-32];
	st.local.u32 	[%rd2], %r18;
	cvta.global.u64 	%rd12, %rd11;
	{ // callseq 29, 0
	.param .b64 param0;
	st.param.b64 	[param0], %rd12;
	.param .b64 param1;
	st.param.b64 	[param1], %rd10;
	.param .b32 retval0;
	call.uni (retval0), 
	vprintf, 
	(
	param0, 
	param1
	);
	ld.param.b32 	%r19, [retval0];
	} // callseq 29
	ld.global.u32 	%r21, [%rd28+-28];
	st.local.u32 	[%rd2], %r21;
	{ // callseq 30, 0
	.param .b64 param0;
	st.param.b64 	[param0], %rd12;
	.param .b64 param1;
	st.param.b64 	[param1], %rd10;
	.param .b32 retval0;
	call.uni (retval0), 
	vprintf, 
	(
	param0, 
	param1
	);
	ld.param.b32 	%r22, [retval0];
	} // callseq 30
	ld.global.u32 	%r24, [%rd28+-24];
	st.local.u32 	[%rd2], %r24;
	{ // callseq 31, 0
	.param .b64 param0;
	st.param.b64 	[param0], %rd12;
	.param .b64 param1;
	st.param.b64 	[param1], %rd10;
	.param .b32 retval0;
	call.uni (retval0), 
	vprintf, 
	(
	param0, 
	param1
	);
	ld.param.b32 	%r25, [retval0];
	} // callseq 31
	ld.global.u32 	%r27, [%rd28+-20];
	st.local.u32 	[%rd2], %r27;
	{ // callseq 32, 0
	.param .b64 param0;
	st.param.b64 	[param0], %rd12;
	.param .b64 param1;
	st.param.b64 	[param1], %rd10;
	.param .b32 retval0;
	call.uni (retval0), 
	vprintf, 
	(
	param0, 
	param1
	);
	ld.param.b32 	%r28, [retval0];
	} // callseq 32
	ld.global.u32 	%r30, [%rd28+-16];
	st.local.u32 	[%rd2], %r30;
	{ // callseq 33, 0
	.param .b64 param0;
	st.param.b64 	[param0], %rd12;
	.param .b64 param1;
	st.param.b64 	[param1], %rd10;
	.param .b32 retval0;
	call.uni (retval0), 
	vprintf, 
	(
	param0, 
	param1
	);
	ld.param.b32 	%r31, [retval0];
	} // callseq 33
	ld.global.u32 	%r33, [%rd28+-12];
	st.local.u32 	[%rd2], %r33;
	{ // callseq 34, 0
	.param .b64 param0;
	st.param.b64 	[param0], %rd12;
	.param .b64 param1;
	st.param.b64 	[param1], %rd10;
	.param .b32 retval0;
	call.uni (retval0), 
	vprintf, 
	(
	param0, 
	param1
	);
	ld.param.b32 	%r34, [retval0];
	} // callseq 34
	ld.global.u32 	%r36, [%rd28+-8];
	st.local.u32 	[%rd2], %r36;
	{ // callseq 35, 0
	.param .b64 param0;
	st.param.b64 	[param0], %rd12;
	.param .b64 param1;
	st.param.b64 	[param1], %rd10;
	.param .b32 retval0;
	call.uni (retval0), 
	vprintf, 
	(
	param0, 
	param1
	);
	ld.param.b32 	%r37, [retval0];
	} // callseq 35
	ld.global.u32 	%r39, [%rd28+-4];
	st.local.u32 	[%rd2], %r39;
	{ // callseq 36, 0
	.param .b64 param0;
	st.param.b64 	[param0], %rd12;
	.param .b64 param1;
	st.param.b64 	[param1], %rd10;
	.param .b32 retval0;
	call.uni (retval0), 
	vprintf, 
	(
	param0, 
	param1
	);
	ld.param.b32 	%r40, [retval0];
	} // callseq 36
	ld.global.u32 	%r42, [%rd28];
	st.local.u32 	[%rd2], %r42;
	{ // callseq 37, 0
	.param .b64 param0;
	st.param.b64 	[param0], %rd12;
	.param .b64 param1;
	st.param.b64 	[param1], %rd10;
	.param .b32 retval0;
	call.uni (retval0), 
	vprintf, 
	(
	param0, 
	param1
	);
	ld.param.b32 	%r43, [retval0];
	} // callseq 37
	ld.global.u32 	%r45, [%rd28+4];
	st.local.u32 	[%rd2], %r45;
	{ // callseq 38, 0
	.param .b64 param0;
	st.param.b64 	[param0], %rd12;
	.param .b64 param1;
	st.param.b64 	[param1], %rd10;
	.param .b32 retval0;
	call.uni (retval0), 
	vprintf, 
	(
	param0, 
	param1
	);
	ld.param.b32 	%r46, [retval0];
	} // callseq 38
	ld.global.u32 	%r48, [%rd28+8];
	st.local.u32 	[%rd2], %r48;
	{ // callseq 39, 0
	.param .b64 param0;
	st.param.b64 	[param0], %rd12;
	.param .b64 param1;
	st.param.b64 	[param1], %rd10;
	.param .b32 retval0;
	call.uni (retval0), 
	vprintf, 
	(
	param0, 
	param1
	);
	ld.param.b32 	%r49, [retval0];
	} // callseq 39
	ld.global.u32 	%r51, [%rd28+12];
	st.local.u32 	[%rd2], %r51;
	{ // callseq 40, 0
	.param .b64 param0;
	st.param.b64 	[param0], %rd12;
	.param .b64 param1;
	st.param.b64 	[param1], %rd10;
	.param .b32 retval0;
	call.uni (retval0), 
	vprintf, 
	(
	param0, 
	param1
	);
	ld.param.b32 	%r52, [retval0];
	} // callseq 40
	ld.global.u32 	%r54, [%rd28+16];
	st.local.u32 	[%rd2], %r54;
	{ // callseq 41, 0
	.param .b64 param0;
	st.param.b64 	[param0], %rd12;
	.param .b64 param1;
	st.param.b64 	[param1], %rd10;
	.param .b32 retval0;
	call.uni (retval0), 
	vprintf, 
	(
	param0, 
	param1
	);
	ld.param.b32 	%r55, [retval0];
	} // callseq 41
	ld.global.u32 	%r57, [%rd28+20];
	st.local.u32 	[%rd2], %r57;
	{ // callseq 42, 0
	.param .b64 param0;
	st.param.b64 	[param0], %rd12;
	.param .b64 param1;
	st.param.b64 	[param1], %rd10;
	.param .b32 retval0;
	call.uni (retval0), 
	vprintf, 
	(
	param0, 
	param1
	);
	ld.param.b32 	%r58, [retval0];
	} // callseq 42
	ld.global.u32 	%r60, [%rd28+24];
	st.local.u32 	[%rd2], %r60;
	{ // callseq 43, 0
	.param .b64 param0;
	st.param.b64 	[param0], %rd12;
	.param .b64 param1;
	st.param.b64 	[param1], %rd10;
	.param .b32 retval0;
	call.uni (retval0), 
	vprintf, 
	(
	param0, 
	param1
	);
	ld.param.b32 	%r61, [retval0];
	} // callseq 43
	ld.global.u32 	%r63, [%rd28+28];
	st.local.u32 	[%rd2], %r63;
	{ // callseq 44, 0
	.param .b64 param0;
	st.param.b64 	[param0], %rd12;
	.param .b64 param1;
	st.param.b64 	[param1], %rd10;
	.param .b32 retval0;
	call.uni (retval0), 
	vprintf, 
	(
	param0, 
	param1
	);
	ld.param.b32 	%r64, [retval0];
	} // callseq 44
	add.s32 	%r105, %r105, 16;
	add.s64 	%rd28, %rd28, 64;
	setp.ne.s32 	%p3, %r105, 0;
	@%p3 bra 	$L__BB1_3;
$L__BB1_4:
	setp.eq.s32 	%p4, %r1, 0;
	@%p4 bra 	$L__BB1_13;
	and.b32  	%r7, %r16, 7;
	setp.lt.u32 	%p5, %r1, 8;
	@%p5 bra 	$L__BB1_7;
	mul.wide.u32 	%rd14, %r107, 4;
	add.s64 	%rd15, %rd1, %rd14;
	ld.global.u32 	%r66, [%rd15];
	st.local.u32 	[%rd2], %r66;
	mov.u64 	%rd16, $str;
	cvta.global.u64 	%rd17, %rd16;
	{ // callseq 45, 0
	.param .b64 param0;
	st.param.b64 	[param0], %rd17;
	.param .b64 param1;
	st.param.b64 	[param1], %rd10;
	.param .b32 retval0;
	call.uni (retval0), 
	vprintf, 
	(
	param0, 
	param1
	);
	ld.param.b32 	%r67, [retval0];
	} // callseq 45
	ld.global.u32 	%r69, [%rd15+4];
	st.local.u32 	[%rd2], %r69;
	{ // callseq 46, 0
	.param .b64 param0;
	st.param.b64 	[param0], %rd17;
	.param .b64 param1;
	st.param.b64 	[param1], %rd10;
	.param .b32 retval0;
	call.uni (retval0), 
	vprintf, 
	(
	param0, 
	param1
	);
	ld.param.b32 	%r70, [retval0];
	} // callseq 46
	ld.global.u32 	%r72, [%rd15+8];
	st.local.u32 	[%rd2], %r72;
	{ // callseq 47, 0
	.param .b64 param0;
	st.param.b64 	[param0], %rd17;
	.param .b64 param1;
	st.param.b64 	[param1], %rd10;
	.param .b32 retval0;
	call.uni (retval0), 
	vprintf, 
	(
	param0, 
	param1
	);
	ld.param.b32 	%r73, [retval0];
	} // callseq 47
	ld.global.u32 	%r75, [%rd15+12];
	st.local.u32 	[%rd2], %r75;
	{ // callseq 48, 0
	.param .b64 param0;
	st.param.b64 	[param0], %rd17;
	.param .b64 param1;
	st.param.b64 	[param1], %rd10;
	.param .b32 retval0;
	call.uni (retval0), 
	vprintf, 
	(
	param0, 
	param1
	);
	ld.param.b32 	%r76, [retval0];
	} // callseq 48
	ld.global.u32 	%r78, [%rd15+16];
	st.local.u32 	[%rd2], %r78;
	{ // callseq 49, 0
	.param .b64 param0;
	st.param.b64 	[param0], %rd17;
	.param .b64 param1;
	st.param.b64 	[param1], %rd10;
	.param .b32 retval0;
	call.uni (retval0), 
	vprintf, 
	(
	param0, 
	param1
	);
	ld.param.b32 	%r79, [retval0];
	} // callseq 49
	ld.global.u32 	%r81, [%rd15+20];
	st.local.u32 	[%rd2], %r81;
	{ // callseq 50, 0
	.param .b64 param0;
	st.param.b64 	[param0], %rd17;
	.param .b64 param1;
	st.param.b64 	[param1], %rd10;
	.param .b32 retval0;
	call.uni (retval0), 
	vprintf, 
	(
	param0, 
	param1
	);
	ld.param.b32 	%r82, [retval0];
	} // callseq 50
	ld.global.u32 	%r84, [%rd15+24];
	st.local.u32 	[%rd2], %r84;
	{ // callseq 51, 0
	.param .b64 param0;
	st.param.b64 	[param0], %rd17;
	.param .b64 param1;
	st.param.b64 	[param1], %rd10;
	.param .b32 retval0;
	call.uni (retval0), 
	vprintf, 
	(
	param0, 
	param1
	);
	ld.param.b32 	%r85, [retval0];
	} // callseq 51
	ld.global.u32 	%r87, [%rd15+28];
	st.local.u32 	[%rd2], %r87;
	{ // callseq 52, 0
	.param .b64 param0;
	st.param.b64 	[param0], %rd17;
	.param .b64 param1;
	st.param.b64 	[param1], %rd10;
	.param .b32 retval0;
	call.uni (retval0), 
	vprintf, 
	(
	param0, 
	param1
	);
	ld.param.b32 	%r88, [retval0];
	} // callseq 52
	add.s32 	%r107, %r107, 8;
$L__BB1_7:
	setp.eq.s32 	%p6, %r7, 0;
	@%p6 bra 	$L__BB1_13;
	and.b32  	%r10, %r16, 3;
	setp.lt.u32 	%p7, %r7, 4;
	@%p7 bra 	$L__BB1_10;
	mul.wide.u32 	%rd19, %r107, 4;
	add.s64 	%rd20, %rd1, %rd19;
	ld.global.u32 	%r90, [%rd20];
	st.local.u32 	[%rd2], %r90;
	mov.u64 	%rd21, $str;
	cvta.global.u64 	%rd22, %rd21;
	{ // callseq 53, 0
	.param .b64 param0;
	st.param.b64 	[param0], %rd22;
	.param .b64 param1;
	st.param.b64 	[param1], %rd10;
	.param .b32 retval0;
	call.uni (retval0), 
	vprintf, 
	(
	param0, 
	param1
	);
	ld.param.b32 	%r91, [retval0];
	} // callseq 53
	ld.global.u32 	%r93, [%rd20+4];
	st.local.u32 	[%rd2], %r93;
	{ // callseq 54, 0
	.param .b64 param0;
	st.param.b64 	[param0], %rd22;
	.param .b64 param1;
	st.param.b64 	[param1], %rd10;
	.param .b32 retval0;
	call.uni (retval0), 
	vprintf, 
	(
	param0, 
	param1
	);
	ld.param.b32 	%r94, [retval0];
	} // callseq 54
	ld.global.u32 	%r96, [%rd20+8];
	st.local.u32 	[%rd2], %r96;
	{ // callseq 55, 0
	.param .b64 param0;
	st.param.b64 	[param0], %rd22;
	.param .b64 param1;
	st.param.b64 	[param1], %rd10;
	.param .b32 retval0;
	call.uni (retval0), 
	vprintf, 
	(
	param0, 
	param1
	);
	ld.param.b32 	%r97, [retval0];
	} // callseq 55
	ld.global.u32 	%r99, [%rd20+12];
	st.local.u32 	[%rd2], %r99;
	{ // callseq 56, 0
	.param .b64 param0;
	st.param.b64 	[param0], %rd22;
	.param .b64 param1;
	st.param.b64 	[param1], %rd10;
	.param .b32 retval0;
	call.uni (retval0), 
	vprintf, 
	(
	param0, 
	param1
	);
	ld.param.b32 	%r100, [retval0];
	} // callseq 56
	add.s32 	%r107, %r107, 4;
$L__BB1_10:
	setp.eq.s32 	%p8, %r10, 0;
	@%p8 bra 	$L__BB1_13;
	mul.wide.u32 	%rd24, %r107, 4;
	add.s64 	%rd29, %rd1, %rd24;
	neg.s32 	%r109, %r10;
	mov.u64 	%rd25, $str;
$L__BB1_12:
	.pragma "nounroll";
	ld.global.u32 	%r102, [%rd29];
	st.local.u32 	[%rd2], %r102;
	cvta.global.u64 	%rd26, %rd25;
	{ // callseq 57, 0
	.param .b64 param0;
	st.param.b64 	[param0], %rd26;
	.param .b64 param1;
	st.param.b64 	[param1], %rd10;
	.param .b32 retval0;
	call.uni (retval0), 
	vprintf, 
	(
	param0, 
	param1
	);
	ld.param.b32 	%r103, [retval0];
	} // callseq 57
	add.s64 	%rd29, %rd29, 4;
	add.s32 	%r109, %r109, 1;
	setp.ne.s32 	%p9, %r109, 0;
	@%p9 bra 	$L__BB1_12;
$L__BB1_13:
	ret;

}
	// .globl	_ZN4Acts6detail14cudaprintArrayEPfi
.visible .entry _ZN4Acts6detail14cudaprintArrayEPfi(
	.param .u64 .ptr .align 1 _ZN4Acts6detail14cudaprintArrayEPfi_param_0,
	.param .u32 _ZN4Acts6detail14cudaprintArrayEPfi_param_1
)
{
	.local .align 8 .b8 	__local_depot2[8];
	.reg .b64 	%SP;
	.reg .b64 	%SPL;
	.reg .pred 	%p<10>;
	.reg .b32 	%r<81>;
	.reg .b32 	%f<30>;
	.reg .b64 	%rd<30>;
	.reg .b64 	%fd<30>;

	mov.u64 	%SPL, __local_depot2;
	cvta.local.u64 	%SP, %SPL;
	ld.param.u64 	%rd9, [_ZN4Acts6detail14cudaprintArrayEPfi_param_0];
	ld.param.u32 	%r16, [_ZN4Acts6detail14cudaprintArrayEPfi_param_1];
	cvta.to.global.u64 	%rd1, %rd9;
	add.u64 	%rd10, %SP, 0;
	add.u64 	%rd2, %SPL, 0;
	setp.lt.s32 	%p1, %r16, 1;
	@%p1 bra 	$L__BB2_13;
	and.b32  	%r1, %r16, 15;
	setp.lt.u32 	%p2, %r16, 16;
	mov.b32 	%r78, 0;
	@%p2 bra 	$L__BB2_4;
	and.b32  	%r78, %r16, 2147483632;
	neg.s32 	%r76, %r78;
	add.s64 	%rd28, %rd1, 32;
	mov.u64 	%rd11, $str$1;
$L__BB2_3:
	.pragma "nounroll";
	ld.global.f32 	%f1, [%rd28+-32];
	cvt.f64.f32 	%fd1, %f1;
	st.local.f64 	[%rd2], %fd1;
	cvta.global.u64 	%rd12, %rd11;
	{ // callseq 58, 0
	.param .b64 param0;
	st.param.b64 	[param0], %rd12;
	.param .b64 param1;
	st.param.b64 	[param1], %rd10;
	.param .b32 retval0;
	call.uni (retval0), 
	vprintf, 
	(
	param0, 
	param1
	);
	ld.param.b32 	%r18, [retval0];
	} // callseq 58
	ld.global.f32 	%f2, [%rd28+-28];
	cvt.f64.f32 	%fd2, %f2;
	st.local.f64 	[%rd2], %fd2;
	{ // callseq 59, 0
	.param .b64 param0;
	st.param.b64 	[param0], %rd12;
	.param .b64 param1;
	st.param.b64 	[param1], %rd10;
	.param .b32 retval0;
	call.uni (retval0), 
	vprintf, 
	(
	param0, 
	param1
	);
	ld.param.b32 	%r20, [retval0];
	} // callseq 59
	ld.global.f32 	%f3, [%rd28+-24];
	cvt.f64.f32 	%fd3, %f3;
	st.local.f64 	[%rd2], %fd3;
	{ // callseq 60, 0
	.param .b64 param0;
	st.param.b64 	[param0], %rd12;
	.param .b64 param1;
	st.param.b64 	[param1], %rd10;
	.param .b32 retval0;
	call.uni (retval0), 
	vprintf, 
	(
	param0, 
	param1
	);
	ld.param.b32 	%r22, [retval0];
	} // callseq 60
	ld.global.f32 	%f4, [%rd28+-20];
	cvt.f64.f32 	%fd4, %f4;
	st.local.f64 	[%rd2], %fd4;
	{ // callseq 61, 0
	.param .b64 param0;
	st.param.b64 	[param0], %rd12;
	.param .b64 param1;
	st.param.b64 	[param1], %rd10;
	.param .b32 retval0;
	call.uni (retval0), 
	vprintf, 
	(
	param0, 
	param1
	);
	ld.param.b32 	%r24, [retval0];
	} // callseq 61
	ld.global.f32 	%f5, [%rd28+-16];
	cvt.f64.f32 	%fd5, %f5;
	st.local.f64 	[%rd2], %fd5;
	{ // callseq 62, 0
	.param .b64 param0;
	st.param.b64 	[param0], %rd12;
	.param .b64 param1;
	st.param.b64 	[param1], %rd10;
	.param .b32 retval0;
	call.uni (retval0), 
	vprintf, 
	(
	param0, 
	param1
	);
	ld.param.b32 	%r26, [retval0];
	} // callseq 62
	ld.global.f32 	%f6, [%rd28+-12];
	cvt.f64.f32 	%fd6, %f6;
	st.local.f64 	[%rd2], %fd6;
	{ // callseq 63, 0
	.param .b64 param0;
	st.param.b64 	[param0], %rd12;
	.param .b64 param1;
	st.param.b64 	[param1], %rd10;
	.param .b32 retval0;
	call.uni (retval0), 
	vprintf, 
	(
	param0, 
	param1
	);
	ld.param.b32 	%r28, [retval0];
	} // callseq 63
	ld.global.f32 	%f7, [%rd28+-8];
	cvt.f64.f32 	%fd7, %f7;
	st.local.f64 	[%rd2], %fd7;
	{ // callseq 64, 0
	.param .b64 param0;
	st.param.b64 	[param0], %rd12;
	.param .b64 param1;
	st.param.b64 	[param1], %rd10;
	.param .b32 retval0;
	call.uni (retval0), 
	vprintf, 
	(
	param0, 
	param1
	);
	ld.param.b32 	%r30, [retval0];
	} // callseq 64
	ld.global.f32 	%f8, [%rd28+-4];
	cvt.f64.f32 	%fd8, %f8;
	st.local.f64 	[%rd2], %fd8;
	{ // callseq 65, 0
	.param .b64 param0;
	st.param.b64 	[param0], %rd12;
	.param .b64 param1;
	st.param.b64 	[param1], %rd10;
	.param .b32 retval0;
	call.uni (retval0), 
	vprintf, 
	(
	param0, 
	param1
	);
	ld.param.b32 	%r32, [retval0];
	} // callseq 65
	ld.global.f32 	%f9, [%rd28];
	cvt.f64.f32 	%fd9, %f9;
	st.local.f64 	[%rd2], %fd9;
	{ // callseq 66, 0
	.param .b64 param0;
	st.param.b64 	[param0], %rd12;
	.param .b64 param1;
	st.param.b64 	[param1], %rd10;
	.param .b32 retval0;
	call.uni (retval0), 
	vprintf, 
	(
	param0, 
	param1
	);
	ld.param.b32 	%r34, [retval0];
	} // callseq 66
	ld.global.f32 	%f10, [%rd28+4];
	cvt.f64.f32 	%fd10, %f10;
	st.local.f64 	[%rd2], %fd10;
	{ // callseq 67, 0
	.param .b64 param0;
	st.param.b64 	[param0], %rd12;
	.param .b64 param1;
	st.param.b64 	[param1], %rd10;
	.param .b32 retval0;
	call.uni (retval0), 
	vprintf, 
	(
	param0, 
	param1
	);
	ld.param.b32 	%r36, [retval0];
	} // callseq 67
	ld.global.f32 	%f11, [%rd28+8];
	cvt.f64.f32 	%fd11, %f11;
	st.local.f64 	[%rd2], %fd11;
	{ // callseq 68, 0
	.param .b64 param0;
	st.param.b64 	[param0], %rd12;
	.param .b64 param1;
	st.param.b64 	[param1], %rd10;
	.param .b32 retval0;
	call.uni (retval0), 
	vprintf, 
	(
	param0, 
	param1
	);
	ld.param.b32 	%r38, [retval0];
	} // callseq 68
	ld.global.f32 	%f12, [%rd28+12];
	cvt.f64.f32 	%fd12, %f12;
	st.local.f64 	[%rd2], %fd12;
	{ // callseq 69, 0
	.param .b64 param0;
	st.param.b64 	[param0], %rd12;
	.param .b64 param1;
	st.param.b64 	[param1], %rd10;
	.param .b32 retval0;
	call.uni (retval0), 
	vprintf, 
	(
	param0, 
	param1
	);
	ld.param.b32 	%r40, [retval0];
	} // callseq 69
	ld.global.f32 	%f13, [%rd28+16];
	cvt.f64.f32 	%fd13, %f13;
	st.local.f64 	[%rd2], %fd13;
	{ // callseq 70, 0
	.param .b64 param0;
	st.param.b64 	[param0], %rd12;
	.param .b64 param1;
	st.param.b64 	[param1], %rd10;
	.param .b32 retval0;
	call.uni (retval0), 
	vprintf, 
	(
	param0, 
	param1
	);
	ld.param.b32 	%r42, [retval0];
	} // callseq 70
	ld.global.f32 	%f14, [%rd28+20];
	cvt.f64.f32 	%fd14, %f14;
	st.local.f64 	[%rd2], %fd14;
	{ // callseq 71, 0
	.param .b64 param0;
	st.param.b64 	[param0], %rd12;
	.param .b64 param1;
	st.param.b64 	[param1], %rd10;
	.param .b32 retval0;
	call.uni (retval0), 
	vprintf, 
	(
	param0, 
	param1
	);
	ld.param.b32 	%r44, [retval0];
	} // callseq 71
	ld.global.f32 	%f15, [%rd28+24];
	cvt.f64.f32 	%fd15, %f15;
	st.local.f64 	[%rd2], %fd15;
	{ // callseq 72, 0
	.param .b64 param0;
	st.param.b64 	[param0], %rd12;
	.param .b64 param1;
	st.param.b64 	[param1], %rd10;
	.param .b32 retval0;
	call.uni (retval0), 
	vprintf, 
	(
	param0, 
	param1
	);
	ld.param.b32 	%r46, [retval0];
	} // callseq 72
	ld.global.f32 	%f16, [%rd28+28];
	cvt.f64.f32 	%fd16, %f16;
	st.local.f64 	[%rd2], %fd16;
	{ // callseq 73, 0
	.param .b64 param0;
	st.param.b64 	[param0], %rd12;
	.param .b64 param1;
	st.param.b64 	[param1], %rd10;
	.param .b32 retval0;
	call.uni (retval0), 
	vprintf, 
	(
	param0, 
	param1
	);
	ld.param.b32 	%r48, [retval0];
	} // callseq 73
	add.s32 	%r76, %r76, 16;
	add.s64 	%rd28, %rd28, 64;
	setp.ne.s32 	%p3, %r76, 0;
	@%p3 bra 	$L__BB2_3;
$L__BB2_4:
	setp.eq.s32 	%p4, %r1, 0;
	@%p4 bra 	$L__BB2_13;
	and.b32  	%r7, %r16, 7;
	setp.lt.u32 	%p5, %r1, 8;
	@%p5 bra 	$L__BB2_7;
	mul.wide.u32 	%rd14, %r78, 4;
	add.s64 	%rd15, %rd1, %rd14;
	ld.global.f32 	%f17, [%rd15];
	cvt.f64.f32 	%fd17, %f17;
	st.local.f64 	[%rd2], %fd17;
	mov.u64 	%rd16, $str$1;
	cvta.global.u64 	%rd17, %rd16;
	add.u64 	%rd18, %SP, 0;
	{ // callseq 74, 0
	.param .b64 param0;
	st.param.b64 	[param0], %rd17;
	.param .b64 param1;
	st.param.b64 	[param1], %rd18;
	.param .b32 retval0;
	call.uni (retval0), 
	vprintf, 
	(
	param0, 
	param1
	);
	ld.param.b32 	%r50, [retval0];
	} // callseq 74
	ld.global.f32 	%f18, [%rd15+4];
	cvt.f64.f32 	%fd18, %f18;
	st.local.f64 	[%rd2], %fd18;
	{ // callseq 75, 0
	.param .b64 param0;
	st.param.b64 	[param0], %rd17;
	.param .b64 param1;
	st.param.b64 	[param1], %rd18;
	.param .b32 retval0;
	call.uni (retval0), 
	vprintf, 
	(
	param0, 
	param1
	);
	ld.param.b32 	%r52, [retval0];
	} // callseq 75
	ld.global.f32 	%f19, [%rd15+8];
	cvt.f64.f32 	%fd19, %f19;
	st.local.f64 	[%rd2], %fd19;
	{ // callseq 76, 0
	.param .b64 param0;
	st.param.b64 	[param0], %rd17;
	.param .b64 param1;
	st.param.b64 	[param1], %rd18;
	.param .b32 retval0;
	call.uni (retval0), 
	vprintf, 
	(
	param0, 
	param1
	);
	ld.param.b32 	%r54, [retval0];
	} // callseq 76
	ld.global.f32 	%f20, [%rd15+12];
	cvt.f64.f32 	%fd20, %f20;
	st.local.f64 	[%rd2], %fd20;
	{ // callseq 77, 0
	.param .b64 param0;
	st.param.b64 	[param0], %rd17;
	.param .b64 param1;
	st.param.b64 	[param1], %rd18;
	.param .b32 retval0;
	call.uni (retval0), 
	vprintf, 
	(
	param0, 
	param1
	);
	ld.param.b32 	%r56, [retval0];
	} // callseq 77
	ld.global.f32 	%f21, [%rd15+16];
	cvt.f64.f32 	%fd21, %f21;
	st.local.f64 	[%rd2], %fd21;
	{ // callseq 78, 0
	.param .b64 param0;
	st.param.b64 	[param0], %rd17;
	.param .b64 param1;
	st.param.b64 	[param1], %rd18;
	.param .b32 retval0;
	call.uni (retval0), 
	vprintf, 
	(
	param0, 
	param1
	);
	ld.param.b32 	%r58, [retval0];
	} // callseq 78
	ld.global.f32 	%f22, [%rd15+20];
	cvt.f64.f32 	%fd22, %f22;
	st.local.f64 	[%rd2], %fd22;
	{ // callseq 79, 0
	.param .b64 param0;
	st.param.b64 	[param0], %rd17;
	.param .b64 param1;
	st.param.b64 	[param1], %rd18;
	.param .b32 retval0;
	call.uni (retval0), 
	vprintf, 
	(
	param0, 
	param1
	);
	ld.param.b32 	%r60, [retval0];
	} // callseq 79
	ld.global.f32 	%f23, [%rd15+24];
	cvt.f64.f32 	%fd23, %f23;
	st.local.f64 	[%rd2], %fd23;
	{ // callseq 80, 0
	.param .b64 param0;
	st.param.b64 	[param0], %rd17;
	.param .b64 param1;
	st.param.b64 	[param1], %rd18;
	.param .b32 retval0;
	call.uni (retval0), 
	vprintf, 
	(
	param0, 
	param1
	);
	ld.param.b32 	%r62, [retval0];
	} // callseq 80
	ld.global.f32 	%f24, [%rd15+28];
	cvt.f64.f32 	%fd24, %f24;
	st.local.f64 	[%rd2], %fd24;
	{ // callseq 81, 0
	.param .b64 param0;
	st.param.b64 	[param0], %rd17;
	.param .b64 param1;
	st.param.b64 	[param1], %rd18;
	.param .b32 retval0;
	call.uni (retval0), 
	vprintf, 
	(
	param0, 
	param1
	);
	ld.param.b32 	%r64, [retval0];
	} // callseq 81
	add.s32 	%r78, %r78, 8;
$L__BB2_7:
	setp.eq.s32 	%p6, %r7, 0;
	@%p6 bra 	$L__BB2_13;
	and.b32  	%r10, %r16, 3;
	setp.lt.u32 	%p7, %r7, 4;
	@%p7 bra 	$L__BB2_10;
	mul.wide.u32 	%rd19, %r78, 4;
	add.s64 	%rd20, %rd1, %rd19;
	ld.global.f32 	%f25, [%rd20];
	cvt.f64.f32 	%fd25, %f25;
	st.local.f64 	[%rd2], %fd25;
	mov.u64 	%rd21, $str$1;
	cvta.global.u64 	%rd22, %rd21;
	add.u64 	%rd23, %SP, 0;
	{ // callseq 82, 0
	.param .b64 param0;
	st.param.b64 	[param0], %rd22;
	.param .b64 param1;
	st.param.b64 	[param1], %rd23;
	.param .b32 retval0;
	call.uni (retval0), 
	vprintf, 
	(
	param0, 
	param1
	);
	ld.param.b32 	%r66, [retval0];
	} // callseq 82
	ld.global.f32 	%f26, [%rd20+4];
	cvt.f64.f32 	%fd26, %f26;
	st.local.f64 	[%rd2], %fd26;
	{ // callseq 83, 0
	.param .b64 param0;
	st.param.b64 	[param0], %rd22;
	.param .b64 param1;
	st.param.b64 	[param1], %rd23;
	.param .b32 retval0;
	call.uni (retval0), 
	vprintf, 
	(
	param0, 
	param1
	);
	ld.param.b32 	%r68, [retval0];
	} // callseq 83
	ld.global.f32 	%f27, [%rd20+8];
	cvt.f64.f32 	%fd27, %f27;
	st.local.f64 	[%rd2], %fd27;
	{ // callseq 84, 0
	.param .b64 param0;
	st.param.b64 	[param0], %rd22;
	.param .b64 param1;
	st.param.b64 	[param1], %rd23;
	.param .b32 retval0;
	call.uni (retval0), 
	vprintf, 
	(
	param0, 
	param1
	);
	ld.param.b32 	%r70, [retval0];
	} // callseq 84
	ld.global.f32 	%f28, [%rd20+12];
	cvt.f64.f32 	%fd28, %f28;
	st.local.f64 	[%rd2], %fd28;
	{ // callseq 85, 0
	.param .b64 param0;
	st.param.b64 	[param0], %rd22;
	.param .b64 param1;
	st.param.b64 	[param1], %rd23;
	.param .b32 retval0;
	call.uni (retval0), 
	vprintf, 
	(
	param0, 
	param1
	);
	ld.param.b32 	%r72, [retval0];
	} // callseq 85
	add.s32 	%r78, %r78, 4;
$L__BB2_10:
	setp.eq.s32 	%p8, %r10, 0;
	@%p8 bra 	$L__BB2_13;
	mul.wide.u32 	%rd24, %r78, 4;
	add.s64 	%rd29, %rd1, %rd24;
	neg.s32 	%r80, %r10;
	mov.u64 	%rd25, $str$1;
	add.u64 	%rd27, %SP, 0;
$L__BB2_12:
	.pragma "nounroll";
	ld.global.f32 	%f29, [%rd29];
	cvt.f64.f32 	%fd29, %f29;
	st.local.f64 	[%rd2], %fd29;
	cvta.global.u64 	%rd26, %rd25;
	{ // callseq 86, 0
	.param .b64 param0;
	st.param.b64 	[param0], %rd26;
	.param .b64 param1;
	st.param.b64 	[param1], %rd27;
	.param .b32 retval0;
	call.uni (retval0), 
	vprintf, 
	(
	param0, 
	param1
	);
	ld.param.b32 	%r74, [retval0];
	} // callseq 86
	add.s64 	%rd29, %rd29, 4;
	add.s32 	%r80, %r80, 1;
	setp.ne.s32 	%p9, %r80, 0;
	@%p9 bra 	$L__BB2_12;
$L__BB2_13:
	ret;

}
	// .globl	_ZN4Acts6detail14cudaPrintArrayEPmi
.visible .entry _ZN4Acts6detail14cudaPrintArrayEPmi(
	.param .u64 .ptr .align 1 _ZN4Acts6detail14cudaPrintArrayEPmi_param_0,
	.param .u32 _ZN4Acts6detail14cudaPrintArrayEPmi_param_1
)
{
	.local .align 8 .b8 	__local_depot3[8];
	.reg .b64 	%SP;
	.reg .b64 	%SPL;
	.reg .pred 	%p<10>;
	.reg .b32 	%r<81>;
	.reg .b64 	%rd<59>;

	mov.u64 	%SPL, __local_depot3;
	cvta.local.u64 	%SP, %SPL;
	ld.param.u64 	%rd9, [_ZN4Acts6detail14cudaPrintArrayEPmi_param_0];
	ld.param.u32 	%r16, [_ZN4Acts6detail14cudaPrintArrayEPmi_param_1];
	cvta.to.global.u64 	%rd1, %rd9;
	add.u64 	%rd10, %SP, 0;
	add.u64 	%rd2, %SPL, 0;
	setp.lt.s32 	%p1, %r16, 1;
	@%p1 bra 	$L__BB3_13;
	and.b32  	%r1, %r16, 15;
	setp.lt.u32 	%p2, %r16, 16;
	mov.b32 	%r78, 0;
	@%p2 bra 	$L__BB3_4;
	and.b32  	%r78, %r16, 2147483632;
	neg.s32 	%r76, %r78;
	add.s64 	%rd57, %rd1, 64;
	mov.u64 	%rd12, $str$2;
$L__BB3_3:
	.pragma "nounroll";
	ld.global.u64 	%rd11, [%rd57+-64];
	st.local.u64 	[%rd2], %rd11;
	cvta.global.u64 	%rd13, %rd12;
	{ // callseq 87, 0
	.param .b64 param0;
	st.param.b64 	[param0], %rd13;
	.param .b64 param1;
	st.param.b64 	[param1], %rd10;
	.param .b32 retval0;
	call.uni (retval0), 
	vprintf, 
	(
	param0, 
	param1
	);
	ld.param.b32 	%r18, [retval0];
	} // callseq 87
	ld.global.u64 	%rd15, [%rd57+-56];
	st.local.u64 	[%rd2], %rd15;
	{ // callseq 88, 0
	.param .b64 param0;
	st.param.b64 	[param0], %rd13;
	.param .b64 param1;
	st.param.b64 	[param1], %rd10;
	.param .b32 retval0;
	call.uni (retval0), 
	vprintf, 
	(
	param0, 
	param1
	);
	ld.param.b32 	%r20, [retval0];
	} // callseq 88
	ld.global.u64 	%rd16, [%rd57+-48];
	st.local.u64 	[%rd2], %rd16;
	{ // callseq 89, 0
	.param .b64 param0;
	st.param.b64 	[param0], %rd13;
	.param .b64 param1;
	st.param.b64 	[param1], %rd10;
	.param .b32 retval0;
	call.uni (retval0), 
	vprintf, 
	(
	param0, 
	param1
	);
	ld.param.b32 	%r22, [retval0];
	} // callseq 89
	ld.global.u64 	%rd17, [%rd57+-40];
	st.local.u64 	[%rd2], %rd17;
	{ // callseq 90, 0
	.param .b64 param0;
	st.param.b64 	[param0], %rd13;
	.param .b64 param1;
	st.param.b64 	[param1], %rd10;
	.param .b32 retval0;
	call.uni (retval0), 
	vprintf, 
	(
	param0, 
	param1
	);
	ld.param.b32 	%r24, [retval0];
	} // callseq 90
	ld.global.u64 	%rd18, [%rd57+-32];
	st.local.u64 	[%rd2], %rd18;
	{ // callseq 91, 0
	.param .b64 param0;
	st.param.b64 	[param0], %rd13;
	.param .b64 param1;
	st.param.b64 	[param1], %rd10;
	.param .b32 retval0;
	call.uni (retval0), 
	vprintf, 
	(
	param0, 
	param1
	);
	ld.param.b32 	%r26, [retval0];
	} // callseq 91
	ld.global.u64 	%rd19, [%rd57+-24];
	st.local.u64 	[%rd2], %rd19;
	{ // callseq 92, 0
	.param .b64 param0;
	st.param.b64 	[param0], %rd13;
	.param .b64 param1;
	st.param.b64 	[param1], %rd10;
	.param .b32 retval0;
	call.uni (retval0), 
	vprintf, 
	(
	param0, 
	param1
	);
	ld.param.b32 	%r28, [retval0];
	} // callseq 92
	ld.global.u64 	%rd20, [%rd57+-16];
	st.local.u64 	[%rd2], %rd20;
	{ // callseq 93, 0
	.param .b64 param0;
	st.param.b64 	[param0], %rd13;
	.param .b64 param1;
	st.param.b64 	[param1], %rd10;
	.param .b32 retval0;
	call.uni (retval0), 
	vprintf, 
	(
	param0, 
	param1
	);
	ld.param.b32 	%r30, [retval0];
	} // callseq 93
	ld.global.u64 	%rd21, [%rd57+-8];
	st.local.u64 	[%rd2], %rd21;
	{ // callseq 94, 0
	.param .b64 param0;
	st.param.b64 	[param0], %rd13;
	.param .b64 param1;
	st.param.b64 	[param1], %rd10;
	.param .b32 retval0;
	call.uni (retval0), 
	vprintf, 
	(
	param0, 
	param1
	);
	ld.param.b32 	%r32, [retval0];
	} // callseq 94
	ld.global.u64 	%rd22, [%rd57];
	st.local.u64 	[%rd2], %rd22;
	{ // callseq 95, 0
	.param .b64 param0;
	st.param.b64 	[param0], %rd13;
	.param .b64 param1;
	st.param.b64 	[param1], %rd10;
	.param .b32 retval0;
	call.uni (retval0), 
	vprintf, 
	(
	param0, 
	param1
	);
	ld.param.b32 	%r34, [retval0];
	} // callseq 95
	ld.global.u64 	%rd23, [%rd57+8];
	st.local.u64 	[%rd2], %rd23;
	{ // callseq 96, 0
	.param .b64 param0;
	st.param.b64 	[param0], %rd13;
	.param .b64 param1;
	st.param.b64 	[param1], %rd10;
	.param .b32 retval0;
	call.uni (retval0), 
	vprintf, 
	(
	param0, 
	param1
	);
	ld.param.b32 	%r36, [retval0];
	} // callseq 96
	ld.global.u64 	%rd24, [%rd57+16];
	st.local.u64 	[%rd2], %rd24;
	{ // callseq 97, 0
	.param .b64 param0;
	st.param.b64 	[param0], %rd13;
	.param .b64 param1;
	st.param.b64 	[param1], %rd10;
	.param .b32 retval0;
	call.uni (retval0), 
	vprintf, 
	(
	param0, 
	param1
	);
	ld.param.b32 	%r38, [retval0];
	} // callseq 97
	ld.global.u64 	%rd25, [%rd57+24];
	st.local.u64 	[%rd2], %rd25;
	{ // callseq 98, 0
	.param .b64 param0;
	st.param.b64 	[param0], %rd13;
	.param .b64 param1;
	st.param.b64 	[param1], %rd10;
	.param .b32 retval0;
	call.uni (retval0), 
	vprintf, 
	(
	param0, 
	param1
	);
	ld.param.b32 	%r40, [retval0];
	} // callseq 98
	ld.global.u64 	%rd26, [%rd57+32];
	st.local.u64 	[%rd2], %rd26;
	{ // callseq 99, 0
	.param .b64 param0;
	st.param.b64 	[param0], %rd13;
	.param .b64 param1;
	st.param.b64 	[param1], %rd10;
	.param .b32 retval0;
	call.uni (retval0), 
	vprintf, 
	(
	param0, 
	param1
	);
	ld.param.b32 	%r42, [retval0];
	} // callseq 99
	ld.global.u64 	%rd27, [%rd57+40];
	st.local.u64 	[%rd2], %rd27;
	{ // callseq 100, 0
	.param .b64 param0;
	st.param.b64 	[param0], %rd13;
	.param .b64 param1;
	st.param.b64 	[param1], %rd10;
	.param .b32 retval0;
	call.uni (retval0), 
	vprintf, 
	(
	param0, 
	param1
	);
	ld.param.b32 	%r44, [retval0];
	} // callseq 100
	ld.global.u64 	%rd28, [%rd57+48];
	st.local.u64 	[%rd2], %rd28;
	{ // callseq 101, 0
	.param .b64 param0;
	st.param.b64 	[param0], %rd13;
	.param .b64 param1;
	st.param.b64 	[param1], %rd10;
	.param .b32 retval0;
	call.uni (retval0), 
	vprintf, 
	(
	param0, 
	param1
	);
	ld.param.b32 	%r46, [retval0];
	} // callseq 101
	ld.global.u64 	%rd29, [%rd57+56];
	st.local.u64 	[%rd2], %rd29;
	{ // callseq 102, 0
	.param .b64 param0;
	st.param.b64 	[param0], %rd13;
	.param .b64 param1;
	st.param.b64 	[param1], %rd10;
	.param .b32 retval0;
	call.uni (retval0), 
	vprintf, 
	(
	param0, 
	param1
	);
	ld.param.b32 	%r48, [retval0];
	} // callseq 102
	add.s32 	%r76, %r76, 16;
	add.s64 	%rd57, %rd57, 128;
	setp.ne.s32 	%p3, %r76, 0;
	@%p3 bra 	$L__BB3_3;
$L__BB3_4:
	setp.eq.s32 	%p4, %r1, 0;
	@%p4 bra 	$L__BB3_13;
	and.b32  	%r7, %r16, 7;
	setp.lt.u32 	%p5, %r1, 8;
	@%p5 bra 	$L__BB3_7;
	mul.wide.u32 	%rd30, %r78, 8;
	add.s64 	%rd31, %rd1, %rd30;
	ld.global.u64 	%rd32, [%rd31];
	st.local.u64 	[%rd2], %rd32;
	mov.u64 	%rd33, $str$2;
	cvta.global.u64 	%rd34, %rd33;
	add.u64 	%rd35, %SP, 0;
	{ // callseq 103, 0
	.param .b64 param0;
	st.param.b64 	[param0], %rd34;
	.param .b64 param1;
	st.param.b64 	[param1], %rd35;
	.param .b32 retval0;
	call.uni (retval0), 
	vprintf, 
	(
	param0, 
	param1
	);
	ld.param.b32 	%r50, [retval0];
	} // callseq 103
	ld.global.u64 	%rd36, [%rd31+8];
	st.local.u64 	[%rd2], %rd36;
	{ // callseq 104, 0
	.param .b64 param0;
	st.param.b64 	[param0], %rd34;
	.param .b64 param1;
	st.param.b64 	[param1], %rd35;
	.param .b32 retval0;
	call.uni (retval0), 
	vprintf, 
	(
	param0, 
	param1
	);
	ld.param.b32 	%r52, [retval0];
	} // callseq 104
	ld.global.u64 	%rd37, [%rd31+16];
	st.local.u64 	[%rd2], %rd37;
	{ // callseq 105, 0
	.param .b64 param0;
	st.param.b64 	[param0], %rd34;
	.param .b64 param1;
	st.param.b64 	[param1], %rd35;
	.param .b32 retval0;
	call.uni (retval0), 
	vprintf, 
	(
	param0, 
	param1
	);
	ld.param.b32 	%r54, [retval0];
	} // callseq 105
	ld.global.u64 	%rd38, [%rd31+24];
	st.local.u64 	[%rd2], %rd38;
	{ // callseq 106, 0
	.param .b64 param0;
	st.param.b64 	[param0], %rd34;
	.param .b64 param1;
	st.param.b64 	[param1], %rd35;
	.param .b32 retval0;
	call.uni (retval0), 
	vprintf, 
	(
	param0, 
	param1
	);
	ld.param.b32 	%r56, [retval0];
	} // callseq 106
	ld.global.u64 	%rd39, [%rd31+32];
	st.local.u64 	[%rd2], %rd39;
	{ // callseq 107, 0
	.param .b64 param0;
	st.param.b64 	[param0], %rd34;
	.param .b64 param1;
	st.param.b64 	[param1], %rd35;
	.param .b32 retval0;
	call.uni (retval0), 
	vprintf, 
	(
	param0, 
	param1
	);
	ld.param.b32 	%r58, [retval0];
	} // callseq 107
	ld.global.u64 	%rd40, [%rd31+40];
	st.local.u64 	[%rd2], %rd40;
	{ // callseq 108, 0
	.param .b64 param0;
	st.param.b64 	[param0], %rd34;
	.param .b64 param1;
	st.param.b64 	[param1], %rd35;
	.param .b32 retval0;
	call.uni (retval0), 
	vprintf, 
	(
	param0, 
	param1
	);
	ld.param.b32 	%r60, [retval0];
	} // callseq 108
	ld.global.u64 	%rd41, [%rd31+48];
	st.local.u64 	[%rd2], %rd41;
	{ // callseq 109, 0
	.param .b64 param0;
	st.param.b64 	[param0], %rd34;
	.param .b64 param1;
	st.param.b64 	[param1], %rd35;
	.param .b32 retval0;
	call.uni (retval0), 
	vprintf, 
	(
	param0, 
	param1
	);
	ld.param.b32 	%r62, [retval0];
	} // callseq 109
	ld.global.u64 	%rd42, [%rd31+56];
	st.local.u64 	[%rd2], %rd42;
	{ // callseq 110, 0
	.param .b64 param0;
	st.param.b64 	[param0], %rd34;
	.param .b64 param1;
	st.param.b64 	[param1], %rd35;
	.param .b32 retval0;
	call.uni (retval0), 
	vprintf, 
	(
	param0, 
	param1
	);
	ld.param.b32 	%r64, [retval0];
	} // callseq 110
	add.s32 	%r78, %r78, 8;
$L__BB3_7:
	setp.eq.s32 	%p6, %r7, 0;
	@%p6 bra 	$L__BB3_13;
	and.b32  	%r10, %r16, 3;
	setp.lt.u32 	%p7, %r7, 4;
	@%p7 bra 	$L__BB3_10;
	mul.wide.u32 	%rd43, %r78, 8;
	add.s64 	%rd44, %rd1, %rd43;
	ld.global.u64 	%rd45, [%rd44];
	st.local.u64 	[%rd2], %rd45;
	mov.u64 	%rd46, $str$2;
	cvta.global.u64 	%rd47, %rd46;
	add.u64 	%rd48, %SP, 0;
	{ // callseq 111, 0
	.param .b64 param0;
	st.param.b64 	[param0], %rd47;
	.param .b64 param1;
	st.param.b64 	[param1], %rd48;
	.param .b32 retval0;
	call.uni (retval0), 
	vprintf, 
	(
	param0, 
	param1
	);
	ld.param.b32 	%r66, [retval0];
	} // callseq 111
	ld.global.u64 	%rd49, [%rd44+8];
	st.local.u64 	[%rd2], %rd49;
	{ // callseq 112, 0
	.param .b64 param0;
	st.param.b64 	[param0], %rd47;
	.param .b64 param1;
	st.param.b64 	[param1], %rd48;
	.param .b32 retval0;
	call.uni (retval0), 
	vprintf, 
	(
	param0, 
	param1
	);
	ld.param.b32 	%r68, [retval0];
	} // callseq 112
	ld.global.u64 	%rd50, [%rd44+16];
	st.local.u64 	[%rd2], %rd50;
	{ // callseq 113, 0
	.param .b64 param0;
	st.param.b64 	[param0], %rd47;
	.param .b64 param1;
	st.param.b64 	[param1], %rd48;
	.param .b32 retval0;
	call.uni (retval0), 
	vprintf, 
	(
	param0, 
	param1
	);
	ld.param.b32 	%r70, [retval0];
	} // callseq 113
	ld.global.u64 	%rd51, [%rd44+24];
	st.local.u64 	[%rd2], %rd51;
	{ // callseq 114, 0
	.param .b64 param0;
	st.param.b64 	[param0], %rd47;
	.param .b64 param1;
	st.param.b64 	[param1], %rd48;
	.param .b32 retval0;
	call.uni (retval0), 
	vprintf, 
	(
	param0, 
	param1
	);
	ld.param.b32 	%r72, [retval0];
	} // callseq 114
	add.s32 	%r78, %r78, 4;
$L__BB3_10:
	setp.eq.s32 	%p8, %r10, 0;
	@%p8 bra 	$L__BB3_13;
	mul.wide.u32 	%rd52, %r78, 8;
	add.s64 	%rd58, %rd1, %rd52;
	neg.s32 	%r80, %r10;
	mov.u64 	%rd54, $str$2;
	add.u64 	%rd56, %SP, 0;
$L__BB3_12:
	.pragma "nounroll";
	ld.global.u64 	%rd53, [%rd58];
	st.local.u64 	[%rd2], %rd53;
	cvta.global.u64 	%rd55, %rd54;
	{ // callseq 115, 0
	.param .b64 param0;
	st.param.b64 	[param0], %rd55;
	.param .b64 param1;
	st.param.b64 	[param1], %rd56;
	.param .b32 retval0;
	call.uni (retval0), 
	vprintf, 
	(
	param0, 
	param1
	);
	ld.param.b32 	%r74, [retval0];
	} // callseq 115
	add.s64 	%rd58, %rd58, 8;
	add.s32 	%r80, %r80, 1;
	setp.ne.s32 	%p9, %r80, 0;
	@%p9 bra 	$L__BB3_12;
$L__BB3_13:
	ret;

}


// ===== COMPILED SASS (sm_100) =====

	.target	sm_100

	.elftype	@"ET_EXEC"


//--------------------- .note.nv.tkinfo           --------------------------
	.section	.note.nv.tkinfo,"",@"SHT_NOTE"
	.sectionflags	@"SHF_NOTE_NV_TKINFO"
	.tkinfo
        /*0018*/ 	.word	0x00000002
        /*0030*/ 	.string	""
        /*0030*/ 	.string	"ptxas"
        /*0030*/ 	.string	"Cuda compilation tools, release 13.0, V13.0.88"
        /*0030*/ 	.string	"Build cuda_13.0.r13.0/compiler.36424714_0"
        /*0030*/ 	.string	"-arch sm_100 -m 64 "



//--------------------- .note.nv.cuinfo           --------------------------
	.section	.note.nv.cuinfo,"",@"SHT_NOTE"
	.sectionflags	@"SHF_NOTE_NV_CUINFO"
        /*0018*/ 	.short	0x0002
        /*001a*/ 	.short	0x0064
        /*001c*/ 	.short	0x0082
	.zero		2


//--------------------- .nv.info                  --------------------------
	.section	.nv.info,"",@"SHT_CUDA_INFO"
	.align	4


	//----- nvinfo : EIATTR_REGCOUNT
	.align		4
        /*0000*/ 	.byte	0x04, 0x2f
        /*0002*/ 	.short	(.L_4 - .L_3)
	.align		4
.L_3:
        /*0004*/ 	.word	index@(_ZN4Acts6detail14cudaPrintArrayEPbi)
        /*0008*/ 	.word	0x0000001c


	//----- nvinfo : EIATTR_FRAME_SIZE
	.align		4
.L_4:
        /*000c*/ 	.byte	0x04, 0x11
        /*000e*/ 	.short	(.L_6 - .L_5)
	.align		4
.L_5:
        /*0010*/ 	.word	index@(_ZN4Acts6detail14cudaPrintArrayEPbi)
        /*0014*/ 	.word	0x00000008


	//----- nvinfo : EIATTR_REGCOUNT
	.align		4
.L_6:
        /*0018*/ 	.byte	0x04, 0x2f
        /*001a*/ 	.short	(.L_8 - .L_7)
	.align		4
.L_7:
        /*001c*/ 	.word	index@(_ZN4Acts6detail14cudaPrintArrayEPii)
        /*0020*/ 	.word	0x0000001c


	//----- nvinfo : EIATTR_FRAME_SIZE
	.align		4
.L_8:
        /*0024*/ 	.byte	0x04, 0x11
        /*0026*/ 	.short	(.L_10 - .L_9)
	.align		4
.L_9:
        /*0028*/ 	.word	index@(_ZN4Acts6detail14cudaPrintArrayEPii)
        /*002c*/ 	.word	0x00000008


	//----- nvinfo : EIATTR_REGCOUNT
	.align		4
.L_10:
        /*0030*/ 	.byte	0x04, 0x2f
        /*0032*/ 	.short	(.L_12 - .L_11)
	.align		4
.L_11:
        /*0034*/ 	.word	index@(_ZN4Acts6detail14cudaprintArrayEPfi)
        /*0038*/ 	.word	0x0000001c


	//----- nvinfo : EIATTR_FRAME_SIZE
	.align		4
.L_12:
        /*003c*/ 	.byte	0x04, 0x11
        /*003e*/ 	.short	(.L_14 - .L_13)
	.align		4
.L_13:
        /*0040*/ 	.word	index@(_ZN4Acts6detail14cudaprintArrayEPfi)
        /*0044*/ 	.word	0x00000008


	//----- nvinfo : EIATTR_REGCOUNT
	.align		4
.L_14:
        /*0048*/ 	.byte	0x04, 0x2f
        /*004a*/ 	.short	(.L_16 - .L_15)
	.align		4
.L_15:
        /*004c*/ 	.word	index@(_ZN4Acts6detail14cudaPrintArrayEPmi)
        /*0050*/ 	.word	0x0000001c


	//----- nvinfo : EIATTR_FRAME_SIZE
	.align		4
.L_16:
        /*0054*/ 	.byte	0x04, 0x11
        /*0056*/ 	.short	(.L_18 - .L_17)
	.align		4
.L_17:
        /*0058*/ 	.word	index@(_ZN4Acts6detail14cudaPrintArrayEPmi)
        /*005c*/ 	.word	0x00000008


	//----- nvinfo : EIATTR_MIN_STACK_SIZE
	.align		4
.L_18:
        /*0060*/ 	.byte	0x04, 0x12
        /*0062*/ 	.short	(.L_20 - .L_19)
	.align		4
.L_19:
        /*0064*/ 	.word	index@(_ZN4Acts6detail14cudaPrintArrayEPmi)
        /*0068*/ 	.word	0x00000008


	//----- nvinfo : EIATTR_MIN_STACK_SIZE
	.align		4
.L_20:
        /*006c*/ 	.byte	0x04, 0x12
        /*006e*/ 	.short	(.L_22 - .L_21)
	.align		4
.L_21:
        /*0070*/ 	.word	index@(_ZN4Acts6detail14cudaprintArrayEPfi)
        /*0074*/ 	.word	0x00000008


	//----- nvinfo : EIATTR_MIN_STACK_SIZE
	.align		4
.L_22:
        /*0078*/ 	.byte	0x04, 0x12
        /*007a*/ 	.short	(.L_24 - .L_23)
	.align		4
.L_23:
        /*007c*/ 	.word	index@(_ZN4Acts6detail14cudaPrintArrayEPii)
        /*0080*/ 	.word	0x00000008


	//----- nvinfo : EIATTR_MIN_STACK_SIZE
	.align		4
.L_24:
        /*0084*/ 	.byte	0x04, 0x12
        /*0086*/ 	.short	(.L_26 - .L_25)
	.align		4
.L_25:
        /*0088*/ 	.word	index@(_ZN4Acts6detail14cudaPrintArrayEPbi)
        /*008c*/ 	.word	0x00000008
.L_26:


//--------------------- .nv.compat                --------------------------
	.section	.nv.compat,"",@"SHT_CUDA_COMPAT_INFO"
	.align	4
        /*0000*/ 	.byte	0x02, 0x09, 0x00, 0x00, 0x02, 0x02, 0x01, 0x00, 0x02, 0x05, 0x05, 0x00, 0x03, 0x07, 0x01, 0x01
        /*0010*/ 	.byte	0x02, 0x03, 0x00, 0x00, 0x02, 0x06, 0x01, 0x00, 0x04, 0x0b, 0x08, 0x00, 0x09, 0x00, 0x00, 0x00
        /*0020*/ 	.byte	0x00, 0x00, 0x00, 0x00


//--------------------- .nv.info._ZN4Acts6detail14cudaPrintArrayEPmi --------------------------
	.section	.nv.info._ZN4Acts6detail14cudaPrintArrayEPmi,"",@"SHT_CUDA_INFO"
	.sectionflags	@""
	.align	4


	//----- nvinfo : EIATTR_CUDA_API_VERSION
	.align		4
        /*0000*/ 	.byte	0x04, 0x37
        /*0002*/ 	.short	(.L_28 - .L_27)
.L_27:
        /*0004*/ 	.word	0x00000082


	//----- nvinfo : EIATTR_KPARAM_INFO
	.align		4
.L_28:
        /*0008*/ 	.byte	0x04, 0x17
        /*000a*/ 	.short	(.L_30 - .L_29)
.L_29:
        /*000c*/ 	.word	0x00000000
        /*0010*/ 	.short	0x0001
        /*0012*/ 	.short	0x0008
        /*0014*/ 	.byte	0x00, 0xf0, 0x11, 0x00


	//----- nvinfo : EIATTR_KPARAM_INFO
	.align		4
.L_30:
        /*0018*/ 	.byte	0x04, 0x17
        /*001a*/ 	.short	(.L_32 - .L_31)
.L_31:
        /*001c*/ 	.word	0x00000000
        /*0020*/ 	.short	0x0000
        /*0022*/ 	.short	0x0000
        /*0024*/ 	.byte	0x00, 0xf5, 0x21, 0x00


	//----- nvinfo : EIATTR_SPARSE_MMA_MASK
	.align		4
.L_32:
        /*0028*/ 	.byte	0x03, 0x50
        /*002a*/ 	.short	0x0000


	//----- nvinfo : EIATTR_MAXREG_COUNT
	.align		4
        /*002c*/ 	.byte	0x03, 0x1b
        /*002e*/ 	.short	0x00ff


	//----- nvinfo : EIATTR_EXTERNS
	.align		4
        /*0030*/ 	.byte	0x04, 0x0f
        /*0032*/ 	.short	(.L_34 - .L_33)


	//   ....[0]....
	.align		4
.L_33:
        /*0034*/ 	.word	index@(vprintf)


	//----- nvinfo : EIATTR_MERCURY_ISA_VERSION
	.align		4
.L_34:
        /*0038*/ 	.byte	0x03, 0x5f
        /*003a*/ 	.short	0x0101


	//----- nvinfo : EIATTR_VRC_CTA_INIT_COUNT
	.align		4
        /*003c*/ 	.byte	0x02, 0x4a
	.zero		1
	.zero		1


	//----- nvinfo : EIATTR_SYSCALL_OFFSETS
	.align		4
        /*0040*/ 	.byte	0x04, 0x46
        /*0042*/ 	.short	(.L_36 - .L_35)


	//   ....[0]....
.L_35:
        /*0044*/ 	.word	0x00000230


	//   ....[1]....
        /*0048*/ 	.word	0x000002d0


	//   ....[2]....
        /*004c*/ 	.word	0x00000370


	//   ....[3]....
        /*0050*/ 	.word	0x00000410


	//   ....[4]....
        /*0054*/ 	.word	0x000004b0


	//   ....[5]....
        /*0058*/ 	.word	0x00000550


	//   ....[6]....
        /*005c*/ 	.word	0x000005f0


	//   ....[7]....
        /*0060*/ 	.word	0x00000690


	//   ....[8]....
        /*0064*/ 	.word	0x00000730


	//   ....[9]....
        /*0068*/ 	.word	0x000007d0


	//   ....[10]....
        /*006c*/ 	.word	0x00000870


	//   ....[11]....
        /*0070*/ 	.word	0x00000910


	//   ....[12]....
        /*0074*/ 	.word	0x000009b0


	//   ....[13]....
        /*0078*/ 	.word	0x00000a50


	//   ....[14]....
        /*007c*/ 	.word	0x00000af0


	//   ....[15]....
        /*0080*/ 	.word	0x00000b90


	//   ....[16]....
        /*0084*/ 	.word	0x00000d10


	//   ....[17]....
        /*0088*/ 	.word	0x00000db0


	//   ....[18]....
        /*008c*/ 	.word	0x00000e50


	//   ....[19]....
        /*0090*/ 	.word	0x00000ef0


	//   ....[20]....
        /*0094*/ 	.word	0x00000f90


	//   ....[21]....
        /*0098*/ 	.word	0x00001030


	//   ....[22]....
        /*009c*/ 	.word	0x000010d0


	//   ....[23]....
        /*00a0*/ 	.word	0x00001170


	//   ....[24]....
        /*00a4*/ 	.word	0x000012b0


	//   ....[25]....
        /*00a8*/ 	.word	0x00001350


	//   ....[26]....
        /*00ac*/ 	.word	0x000013f0


	//   ....[27]....
        /*00b0*/ 	.word	0x00001490


	//   ....[28]....
        /*00b4*/ 	.word	0x000015f0


	//----- nvinfo : EIATTR_EXIT_INSTR_OFFSETS
	.align		4
.L_36:
        /*00b8*/ 	.byte	0x04, 0x1c
        /*00ba*/ 	.short	(.L_38 - .L_37)


	//   ....[0]....
.L_37:
        /*00bc*/ 	.word	0x00000070


	//   ....[1]....
        /*00c0*/ 	.word	0x00000c00


	//   ....[2]....
        /*00c4*/ 	.word	0x000011a0


	//   ....[3]....
        /*00c8*/ 	.word	0x000014c0


	//   ....[4]....
        /*00cc*/ 	.word	0x00001640


	//----- nvinfo : EIATTR_CRS_STACK_SIZE
	.align		4
.L_38:
        /*00d0*/ 	.byte	0x04, 0x1e
        /*00d2*/ 	.short	(.L_40 - .L_39)
.L_39:
        /*00d4*/ 	.word	0x00000000


	//----- nvinfo : EIATTR_CBANK_PARAM_SIZE
	.align		4
.L_40:
        /*00d8*/ 	.byte	0x03, 0x19
        /*00da*/ 	.short	0x000c


	//----- nvinfo : EIATTR_PARAM_CBANK
	.align		4
        /*00dc*/ 	.byte	0x04, 0x0a
        /*00de*/ 	.short	(.L_42 - .L_41)
	.align		4
.L_41:
        /*00e0*/ 	.word	index@(.nv.constant0._ZN4Acts6detail14cudaPrintArrayEPmi)
        /*00e4*/ 	.short	0x0380
        /*00e6*/ 	.short	0x000c


	//----- nvinfo : EIATTR_SW_WAR
	.align		4
.L_42:
        /*00e8*/ 	.byte	0x04, 0x36
        /*00ea*/ 	.short	(.L_44 - .L_43)
.L_43:
        /*00ec*/ 	.word	0x00000008
.L_44:


//--------------------- .nv.info._ZN4Acts6detail14cudaprintArrayEPfi --------------------------
	.section	.nv.info._ZN4Acts6detail14cudaprintArrayEPfi,"",@"SHT_CUDA_INFO"
	.sectionflags	@""
	.align	4


	//----- nvinfo : EIATTR_CUDA_API_VERSION
	.align		4
        /*0000*/ 	.byte	0x04, 0x37
        /*0002*/ 	.short	(.L_46 - .L_45)
.L_45:
        /*0004*/ 	.word	0x00000082


	//----- nvinfo : EIATTR_KPARAM_INFO
	.align		4
.L_46:
        /*0008*/ 	.byte	0x04, 0x17
        /*000a*/ 	.short	(.L_48 - .L_47)
.L_47:
        /*000c*/ 	.word	0x00000000
        /*0010*/ 	.short	0x0001
        /*0012*/ 	.short	0x0008
        /*0014*/ 	.byte	0x00, 0xf0, 0x11, 0x00


	//----- nvinfo : EIATTR_KPARAM_INFO
	.align		4
.L_48:
        /*0018*/ 	.byte	0x04, 0x17
        /*001a*/ 	.short	(.L_50 - .L_49)
.L_49:
        /*001c*/ 	.word	0x00000000
        /*0020*/ 	.short	0x0000
        /*0022*/ 	.short	0x0000
        /*0024*/ 	.byte	0x00, 0xf5, 0x21, 0x00


	//----- nvinfo : EIATTR_SPARSE_MMA_MASK
	.align		4
.L_50:
        /*0028*/ 	.byte	0x03, 0x50
        /*002a*/ 	.short	0x0000


	//----- nvinfo : EIATTR_MAXREG_COUNT
	.align		4
        /*002c*/ 	.byte	0x03, 0x1b
        /*002e*/ 	.short	0x00ff


	//----- nvinfo : EIATTR_EXTERNS
	.align		4
        /*0030*/ 	.byte	0x04, 0x0f
        /*0032*/ 	.short	(.L_52 - .L_51)


	//   ....[0]....
	.align		4
.L_51:
        /*0034*/ 	.word	index@(vprintf)


	//----- nvinfo : EIATTR_MERCURY_ISA_VERSION
	.align		4
.L_52:
        /*0038*/ 	.byte	0x03, 0x5f
        /*003a*/ 	.short	0x0101


	//----- nvinfo : EIATTR_VRC_CTA_INIT_COUNT
	.align		4
        /*003c*/ 	.byte	0x02, 0x4a
	.zero		1
	.zero		1


	//----- nvinfo : EIATTR_SYSCALL_OFFSETS
	.align		4
        /*0040*/ 	.byte	0x04, 0x46
        /*0042*/ 	.short	(.L_54 - .L_53)


	//   ....[0]....
.L_53:
        /*0044*/ 	.word	0x00000240


	//   ....[1]....
        /*0048*/ 	.word	0x000002f0


	//   ....[2]....
        /*004c*/ 	.word	0x000003a0


	//   ....[3]....
        /*0050*/ 	.word	0x00000450


	//   ....[4]....
        /*0054*/ 	.word	0x00000500


	//   ....[5]....
        /*0058*/ 	.word	0x000005b0


	//   ....[6]....
        /*005c*/ 	.word	0x00000660


	//   ....[7]....
        /*0060*/ 	.word	0x00000710


	//   ....[8]....
        /*0064*/ 	.word	0x000007c0


	//   ....[9]....
        /*0068*/ 	.word	0x00000870


	//   ....[10]....
        /*006c*/ 	.word	0x00000920


	//   ....[11]....
        /*0070*/ 	.word	0x000009d0


	//   ....[12]....
        /*0074*/ 	.word	0x00000a80


	//   ....[13]....
        /*0078*/ 	.word	0x00000b30


	//   ....[14]....
        /*007c*/ 	.word	0x00000be0


	//   ....[15]....
        /*0080*/ 	.word	0x00000c90


	//   ....[16]....
        /*0084*/ 	.word	0x00000e20


	//   ....[17]....
        /*0088*/ 	.word	0x00000ed0


	//   ....[18]....
        /*008c*/ 	.word	0x00000f80


	//   ....[19]....
        /*0090*/ 	.word	0x00001030


	//   ....[20]....
        /*0094*/ 	.word	0x000010e0


	//   ....[21]....
        /*0098*/ 	.word	0x00001190


	//   ....[22]....
        /*009c*/ 	.word	0x00001240


	//   ....[23]....
        /*00a0*/ 	.word	0x000012f0


	//   ....[24]....
        /*00a4*/ 	.word	0x00001440


	//   ....[25]....
        /*00a8*/ 	.word	0x000014f0


	//   ....[26]....
        /*00ac*/ 	.word	0x000015a0


	//   ....[27]....
        /*00b0*/ 	.word	0x00001650


	//   ....[28]....
        /*00b4*/ 	.word	0x000017a0


	//----- nvinfo : EIATTR_EXIT_INSTR_OFFSETS
	.align		4
.L_54:
        /*00b8*/ 	.byte	0x04, 0x1c
        /*00ba*/ 	.short	(.L_56 - .L_55)


	//   ....[0]....
.L_55:
        /*00bc*/ 	.word	0x00000070


	//   ....[1]....
        /*00c0*/ 	.word	0x00000d00


	//   ....[2]....
        /*00c4*/ 	.word	0x00001320


	//   ....[3]....
        /*00c8*/ 	.word	0x00001680


	//   ....[4]....
        /*00cc*/ 	.word	0x000017f0


	//----- nvinfo : EIATTR_CRS_STACK_SIZE
	.align		4
.L_56:
        /*00d0*/ 	.byte	0x04, 0x1e
        /*00d2*/ 	.short	(.L_58 - .L_57)
.L_57:
        /*00d4*/ 	.word	0x00000000


	//----- nvinfo : EIATTR_CBANK_PARAM_SIZE
	.align		4
.L_58:
        /*00d8*/ 	.byte	0x03, 0x19
        /*00da*/ 	.short	0x000c


	//----- nvinfo : EIATTR_PARAM_CBANK
	.align		4
        /*00dc*/ 	.byte	0x04, 0x0a
        /*00de*/ 	.short	(.L_60 - .L_59)
	.align		4
.L_59:
        /*00e0*/ 	.word	index@(.nv.constant0._ZN4Acts6detail14cudaprintArrayEPfi)
        /*00e4*/ 	.short	0x0380
        /*00e6*/ 	.short	0x000c


	//----- nvinfo : EIATTR_SW_WAR
	.align		4
.L_60:
        /*00e8*/ 	.byte	0x04, 0x36
        /*00ea*/ 	.short	(.L_62 - .L_61)
.L_61:
        /*00ec*/ 	.word	0x00000008
.L_62:


//--------------------- .nv.info._ZN4Acts6detail14cudaPrintArrayEPii --------------------------
	.section	.nv.info._ZN4Acts6detail14cudaPrintArrayEPii,"",@"SHT_CUDA_INFO"
	.sectionflags	@""
	.align	4


	//----- nvinfo : EIATTR_CUDA_API_VERSION
	.align		4
        /*0000*/ 	.byte	0x04, 0x37
        /*0002*/ 	.short	(.L_64 - .L_63)
.L_63:
        /*0004*/ 	.word	0x00000082


	//----- nvinfo : EIATTR_KPARAM_INFO
	.align		4
.L_64:
        /*0008*/ 	.byte	0x04, 0x17
        /*000a*/ 	.short	(.L_66 - .L_65)
.L_65:
        /*000c*/ 	.word	0x00000000
        /*0010*/ 	.short	0x0001
        /*0012*/ 	.short	0x0008
        /*0014*/ 	.byte	0x00, 0xf0, 0x11, 0x00


	//----- nvinfo : EIATTR_KPARAM_INFO
	.align		4
.L_66:
        /*0018*/ 	.byte	0x04, 0x17
        /*001a*/ 	.short	(.L_68 - .L_67)
.L_67:
        /*001c*/ 	.word	0x00000000
        /*0020*/ 	.short	0x0000
        /*0022*/ 	.short	0x0000
        /*0024*/ 	.byte	0x00, 0xf5, 0x21, 0x00


	//----- nvinfo : EIATTR_SPARSE_MMA_MASK
	.align		4
.L_68:
        /*0028*/ 	.byte	0x03, 0x50
        /*002a*/ 	.short	0x0000


	//----- nvinfo : EIATTR_MAXREG_COUNT
	.align		4
        /*002c*/ 	.byte	0x03, 0x1b
        /*002e*/ 	.short	0x00ff


	//----- nvinfo : EIATTR_EXTERNS
	.align		4
        /*0030*/ 	.byte	0x04, 0x0f
        /*0032*/ 	.short	(.L_70 - .L_69)


	//   ....[0]....
	.align		4
.L_69:
        /*0034*/ 	.word	index@(vprintf)


	//----- nvinfo : EIATTR_MERCURY_ISA_VERSION
	.align		4
.L_70:
        /*0038*/ 	.byte	0x03, 0x5f
        /*003a*/ 	.short	0x0101


	//----- nvinfo : EIATTR_VRC_CTA_INIT_COUNT
	.align		4
        /*003c*/ 	.byte	0x02, 0x4a
	.zero		1
	.zero		1


	//----- nvinfo : EIATTR_SYSCALL_OFFSETS
	.align		4
        /*0040*/ 	.byte	0x04, 0x46
        /*0042*/ 	.short	(.L_72 - .L_71)


	//   ....[0]....
.L_71:
        /*0044*/ 	.word	0x00000230


	//   ....[1]....
        /*0048*/ 	.word	0x000002d0


	//   ....[2]....
        /*004c*/ 	.word	0x00000370


	//   ....[3]....
        /*0050*/ 	.word	0x00000410


	//   ....[4]....
        /*0054*/ 	.word	0x000004b0


	//   ....[5]....
        /*0058*/ 	.word	0x00000550


	//   ....[6]....
        /*005c*/ 	.word	0x000005f0


	//   ....[7]....
        /*0060*/ 	.word	0x00000690


	//   ....[8]....
        /*0064*/ 	.word	0x00000730


	//   ....[9]....
        /*0068*/ 	.word	0x000007d0


	//   ....[10]....
        /*006c*/ 	.word	0x00000870


	//   ....[11]....
        /*0070*/ 	.word	0x00000910


	//   ....[12]....
        /*0074*/ 	.word	0x000009b0


	//   ....[13]....
        /*0078*/ 	.word	0x00000a50


	//   ....[14]....
        /*007c*/ 	.word	0x00000af0


	//   ....[15]....
        /*0080*/ 	.word	0x00000b90


	//   ....[16]....
        /*0084*/ 	.word	0x00000d10


	//   ....[17]....
        /*0088*/ 	.word	0x00000db0


	//   ....[18]....
        /*008c*/ 	.word	0x00000e50


	//   ....[19]....
        /*0090*/ 	.word	0x00000ef0


	//   ....[20]....
        /*0094*/ 	.word	0x00000f90


	//   ....[21]....
        /*0098*/ 	.word	0x00001030


	//   ....[22]....
        /*009c*/ 	.word	0x000010d0


	//   ....[23]....
        /*00a0*/ 	.word	0x00001170


	//   ....[24]....
        /*00a4*/ 	.word	0x000012b0


	//   ....[25]....
        /*00a8*/ 	.word	0x00001350


	//   ....[26]....
        /*00ac*/ 	.word	0x000013f0


	//   ....[27]....
        /*00b0*/ 	.word	0x00001490


	//   ....[28]....
        /*00b4*/ 	.word	0x000015f0


	//----- nvinfo : EIATTR_EXIT_INSTR_OFFSETS
	.align		4
.L_72:
        /*00b8*/ 	.byte	0x04, 0x1c
        /*00ba*/ 	.short	(.L_74 - .L_73)


	//   ....[0]....
.L_73:
        /*00bc*/ 	.word	0x00000070


	//   ....[1]....
        /*00c0*/ 	.word	0x00000c00


	//   ....[2]....
        /*00c4*/ 	.word	0x000011a0


	//   ....[3]....
        /*00c8*/ 	.word	0x000014c0


	//   ....[4]....
        /*00cc*/ 	.word	0x00001640


	//----- nvinfo : EIATTR_CRS_STACK_SIZE
	.align		4
.L_74:
        /*00d0*/ 	.byte	0x04, 0x1e
        /*00d2*/ 	.short	(.L_76 - .L_75)
.L_75:
        /*00d4*/ 	.word	0x00000000


	//----- nvinfo : EIATTR_CBANK_PARAM_SIZE
	.align		4
.L_76:
        /*00d8*/ 	.byte	0x03, 0x19
        /*00da*/ 	.short	0x000c


	//----- nvinfo : EIATTR_PARAM_CBANK
	.align		4
        /*00dc*/ 	.byte	0x04, 0x0a
        /*00de*/ 	.short	(.L_78 - .L_77)
	.align		4
.L_77:
        /*00e0*/ 	.word	index@(.nv.constant0._ZN4Acts6detail14cudaPrintArrayEPii)
        /*00e4*/ 	.short	0x0380
        /*00e6*/ 	.short	0x000c


	//----- nvinfo : EIATTR_SW_WAR
	.align		4
.L_78:
        /*00e8*/ 	.byte	0x04, 0x36
        /*00ea*/ 	.short	(.L_80 - .L_79)
.L_79:
        /*00ec*/ 	.word	0x00000008
.L_80:


//--------------------- .nv.info._ZN4Acts6detail14cudaPrintArrayEPbi --------------------------
	.section	.nv.info._ZN4Acts6detail14cudaPrintArrayEPbi,"",@"SHT_CUDA_INFO"
	.sectionflags	@""
	.align	4


	//----- nvinfo : EIATTR_CUDA_API_VERSION
	.align		4
        /*0000*/ 	.byte	0x04, 0x37
        /*0002*/ 	.short	(.L_82 - .L_81)
.L_81:
        /*0004*/ 	.word	0x00000082


	//----- nvinfo : EIATTR_KPARAM_INFO
	.align		4
.L_82:
        /*0008*/ 	.byte	0x04, 0x17
        /*000a*/ 	.short	(.L_84 - .L_83)
.L_83:
        /*000c*/ 	.word	0x00000000
        /*0010*/ 	.short	0x0001
        /*0012*/ 	.short	0x0008
        /*0014*/ 	.byte	0x00, 0xf0, 0x11, 0x00


	//----- nvinfo : EIATTR_KPARAM_INFO
	.align		4
.L_84:
        /*0018*/ 	.byte	0x04, 0x17
        /*001a*/ 	.short	(.L_86 - .L_85)
.L_85:
        /*001c*/ 	.word	0x00000000
        /*0020*/ 	.short	0x0000
        /*0022*/ 	.short	0x0000
        /*0024*/ 	.byte	0x00, 0xf5, 0x21, 0x00


	//----- nvinfo : EIATTR_SPARSE_MMA_MASK
	.align		4
.L_86:
        /*0028*/ 	.byte	0x03, 0x50
        /*002a*/ 	.short	0x0000


	//----- nvinfo : EIATTR_MAXREG_COUNT
	.align		4
        /*002c*/ 	.byte	0x03, 0x1b
        /*002e*/ 	.short	0x00ff


	//----- nvinfo : EIATTR_EXTERNS
	.align		4
        /*0030*/ 	.byte	0x04, 0x0f
        /*0032*/ 	.short	(.L_88 - .L_87)


	//   ....[0]....
	.align		4
.L_87:
        /*0034*/ 	.word	index@(vprintf)


	//----- nvinfo : EIATTR_MERCURY_ISA_VERSION
	.align		4
.L_88:
        /*0038*/ 	.byte	0x03, 0x5f
        /*003a*/ 	.short	0x0101


	//----- nvinfo : EIATTR_VRC_CTA_INIT_COUNT
	.align		4
        /*003c*/ 	.byte	0x02, 0x4a
	.zero		1
	.zero		1


	//----- nvinfo : EIATTR_SYSCALL_OFFSETS
	.align		4
        /*0040*/ 	.byte	0x04, 0x46
        /*0042*/ 	.short	(.L_90 - .L_89)


	//   ....[0]....
.L_89:
        /*0044*/ 	.word	0x00000230


	//   ....[1]....
        /*0048*/ 	.word	0x000002d0


	//   ....[2]....
        /*004c*/ 	.word	0x00000370


	//   ....[3]....
        /*0050*/ 	.word	0x00000410


	//   ....[4]....
        /*0054*/ 	.word	0x000004b0


	//   ....[5]....
        /*0058*/ 	.word	0x00000550


	//   ....[6]....
        /*005c*/ 	.word	0x000005f0


	//   ....[7]....
        /*0060*/ 	.word	0x00000690


	//   ....[8]....
        /*0064*/ 	.word	0x00000730


	//   ....[9]....
        /*0068*/ 	.word	0x000007d0


	//   ....[10]....
        /*006c*/ 	.word	0x00000870


	//   ....[11]....
        /*0070*/ 	.word	0x00000910


	//   ....[12]....
        /*0074*/ 	.word	0x000009b0


	//   ....[13]....
        /*0078*/ 	.word	0x00000a50


	//   ....[14]....
        /*007c*/ 	.word	0x00000af0


	//   ....[15]....
        /*0080*/ 	.word	0x00000b90


	//   ....[16]....
        /*0084*/ 	.word	0x00000d20


	//   ....[17]....
        /*0088*/ 	.word	0x00000dc0


	//   ....[18]....
        /*008c*/ 	.word	0x00000e60


	//   ....[19]....
        /*0090*/ 	.word	0x00000f00


	//   ....[20]....
        /*0094*/ 	.word	0x00000fa0


	//   ....[21]....
        /*0098*/ 	.word	0x00001040


	//   ....[22]....
        /*009c*/ 	.word	0x000010e0


	//   ....[23]....
        /*00a0*/ 	.word	0x00001180


	//   ....[24]....
        /*00a4*/ 	.word	0x000012d0


	//   ....[25]....
        /*00a8*/ 	.word	0x00001370


	//   ....[26]....
        /*00ac*/ 	.word	0x00001410


	//   ....[27]....
        /*00b0*/ 	.word	0x000014b0


	//   ....[28]....
        /*00b4*/ 	.word	0x00001620


	//----- nvinfo : EIATTR_EXIT_INSTR_OFFSETS
	.align		4
.L_90:
        /*00b8*/ 	.byte	0x04, 0x1c
        /*00ba*/ 	.short	(.L_92 - .L_91)


	//   ....[0]....
.L_91:
        /*00bc*/ 	.word	0x00000070


	//   ....[1]....
        /*00c0*/ 	.word	0x00000c00


	//   ....[2]....
        /*00c4*/ 	.word	0x000011b0


	//   ....[3]....
        /*00c8*/ 	.word	0x000014e0


	//   ....[4]....
        /*00cc*/ 	.word	0x00001670


	//----- nvinfo : EIATTR_CRS_STACK_SIZE
	.align		4
.L_92:
        /*00d0*/ 	.byte	0x04, 0x1e
        /*00d2*/ 	.short	(.L_94 - .L_93)
.L_93:
        /*00d4*/ 	.word	0x00000000


	//----- nvinfo : EIATTR_CBANK_PARAM_SIZE
	.align		4
.L_94:
        /*00d8*/ 	.byte	0x03, 0x19
        /*00da*/ 	.short	0x000c


	//----- nvinfo : EIATTR_PARAM_CBANK
	.align		4
        /*00dc*/ 	.byte	0x04, 0x0a
        /*00de*/ 	.short	(.L_96 - .L_95)
	.align		4
.L_95:
        /*00e0*/ 	.word	index@(.nv.constant0._ZN4Acts6detail14cudaPrintArrayEPbi)
        /*00e4*/ 	.short	0x0380
        /*00e6*/ 	.short	0x000c


	//----- nvinfo : EIATTR_SW_WAR
	.align		4
.L_96:
        /*00e8*/ 	.byte	0x04, 0x36
        /*00ea*/ 	.short	(.L_98 - .L_97)
.L_97:
        /*00ec*/ 	.word	0x00000008
.L_98:


//--------------------- .nv.callgraph             --------------------------
	.section	.nv.callgraph,"",@"SHT_CUDA_CALLGRAPH"
	.align	4
	.sectionentsize	8
	.align		4
        /*0000*/ 	.word	0x00000000
	.align		4
        /*0004*/ 	.word	0xffffffff
	.align		4
        /*0008*/ 	.word	index@(_ZN4Acts6detail14cudaPrintArrayEPmi)
	.align		4
        /*000c*/ 	.word	index@(vprintf)
	.align		4
        /*0010*/ 	.word	index@(_ZN4Acts6detail14cudaprintArrayEPfi)
	.align		4
        /*0014*/ 	.word	index@(vprintf)
	.align		4
        /*0018*/ 	.word	index@(_ZN4Acts6detail14cudaPrintArrayEPii)
	.align		4
        /*001c*/ 	.word	index@(vprintf)
	.align		4
        /*0020*/ 	.word	index@(_ZN4Acts6detail14cudaPrintArrayEPbi)
	.align		4
        /*0024*/ 	.word	index@(vprintf)
	.align		4
        /*0028*/ 	.word	0x00000000
	.align		4
        /*002c*/ 	.word	0xfffffffe
	.align		4
        /*0030*/ 	.word	0x00000000
	.align		4
        /*0034*/ 	.word	0xfffffffd
	.align		4
        /*0038*/ 	.word	0x00000000
	.align		4
        /*003c*/ 	.word	0xfffffffc


//--------------------- .nv.constant4             --------------------------
	.section	.nv.constant4,"a",@progbits
	.align	8
	.align		8
.nv.constant4:
        /*0000*/ 	.dword	vprintf
	.align		8
        /*0008*/ 	.dword	$str
	.align		8
        /*0010*/ 	.dword	$str$1
	.align		8
        /*0018*/ 	.dword	$str$2


//--------------------- .text._ZN4Acts6detail14cudaPrintArrayEPmi --------------------------
	.section	.text._ZN4Acts6detail14cudaPrintArrayEPmi,"ax",@progbits
	.align	128
        .global         _ZN4Acts6detail14cudaPrintArrayEPmi
        .type           _ZN4Acts6detail14cudaPrintArrayEPmi,@function
        .size           _ZN4Acts6detail14cudaPrintArrayEPmi,(.L_x_140 - _ZN4Acts6detail14cudaPrintArrayEPmi)
        .other          _ZN4Acts6detail14cudaPrintArrayEPmi,@"STO_CUDA_ENTRY STV_DEFAULT"
_ZN4Acts6detail14cudaPrintArrayEPmi:
.text._ZN4Acts6detail14cudaPrintArrayEPmi:
[----:B------:R-:W0:Y:S08]  /*0000*/  LDC R1, c[0x0][0x37c] ;  /* 0x0000df00ff017b82 */ /* 0x000e300000000800 */
[----:B------:R-:W1:Y:S01]  /*0010*/  LDC R0, c[0x0][0x388] ;  /* 0x0000e200ff007b82 */ /* 0x000e620000000800 */
[----:B------:R-:W2:Y:S01]  /*0020*/  LDCU UR4, c[0x0][0x2f8] ;  /* 0x00005f00ff0477ac */ /* 0x000ea20008000800 */
[----:B0-----:R-:W-:Y:S01]  /*0030*/  VIADD R1, R1, 0xfffffff8 ;  /* 0xfffffff801017836 */ /* 0x001fe20000000000 */
[----:B------:R-:W0:Y:S04]  /*0040*/  LDCU UR5, c[0x0][0x2fc] ;  /* 0x00005f80ff0577ac */ /* 0x000e280008000800 */
[----:B--2---:R-:W-:-:S02]  /*0050*/  IADD3 R18, P0, PT, R1, UR4, RZ ;  /* 0x0000000401127c10 */ /* 0x004fc4000ff1e0ff */
[----:B-1----:R-:W-:-:S13]  /*0060*/  ISETP.GE.AND P1, PT, R0, 0x1, PT ;  /* 0x000000010000780c */ /* 0x002fda0003f26270 */
[----:B0-----:R-:W-:Y:S05]  /*0070*/  @!P1 EXIT ;  /* 0x000000000000994d */ /* 0x001fea0003800000 */
[C---:B------:R-:W-:Y:S01]  /*0080*/  ISETP.GE.U32.AND P1, PT, R0.reuse, 0x10, PT ;  /* 0x000000100000780c */ /* 0x040fe20003f26070 */
[----:B------:R-:W0:Y:S01]  /*0090*/  LDCU.64 UR36, c[0x0][0x358] ;  /* 0x00006b00ff2477ac */ /* 0x000e220008000a00 */
[----:B------:R-:W-:Y:S01]  /*00a0*/  IMAD.X R2, RZ, RZ, UR5, P0 ;  /* 0x00000005ff027e24 */ /* 0x000fe200080e06ff */
[----:B------:R-:W-:Y:S01]  /*00b0*/  LOP3.LUT R24, R0, 0xf, RZ, 0xc0, !PT ;  /* 0x0000000f00187812 */ /* 0x000fe200078ec0ff */
[----:B------:R-:W-:-:S09]  /*00c0*/  IMAD.MOV.U32 R19, RZ, RZ, RZ ;  /* 0x000000ffff137224 */ /* 0x000fd200078e00ff */
[----:B------:R-:W-:Y:S05]  /*00d0*/  @!P1 BRA `(.L_x_0) ;  /* 0x0000000800c49947 */ /* 0x000fea0003800000 */
[----:B------:R-:W1:Y:S01]  /*00e0*/  LDCU.64 UR4, c[0x0][0x380] ;  /* 0x00007000ff0477ac */ /* 0x000e620008000a00 */
[----:B------:R-:W-:Y:S01]  /*00f0*/  LOP3.LUT R19, R0, 0x7ffffff0, RZ, 0xc0, !PT ;  /* 0x7ffffff000137812 */ /* 0x000fe200078ec0ff */
[----:B------:R-:W-:Y:S03]  /*0100*/  BSSY.RECONVERGENT B6, `(.L_x_0) ;  /* 0x00000ae000067945 */ /* 0x000fe60003800200 */
[----:B------:R-:W-:Y:S01]  /*0110*/  IADD3 R23, PT, PT, -R19, RZ, RZ ;  /* 0x000000ff13177210 */ /* 0x000fe20007ffe1ff */
[----:B-1----:R-:W-:-:S04]  /*0120*/  UIADD3 UR4, UP0, UPT, UR4, 0x40, URZ ;  /* 0x0000004004047890 */ /* 0x002fc8000ff1e0ff */
[----:B------:R-:W-:Y:S02]  /*0130*/  UIADD3.X UR5, UPT, UPT, URZ, UR5, URZ, UP0, !UPT ;  /* 0x00000005ff057290 */ /* 0x000fe400087fe4ff */
[----:B------:R-:W-:-:S04]  /*0140*/  IMAD.U32 R16, RZ, RZ, UR4 ;  /* 0x00000004ff107e24 */ /* 0x000fc8000f8e00ff */
[----:B------:R-:W-:-:S07]  /*0150*/  IMAD.U32 R17, RZ, RZ, UR5 ;  /* 0x00000005ff117e24 */ /* 0x000fce000f8e00ff */
.L_x_17:
[----:B0-----:R-:W2:Y:S01]  /*0160*/  LDG.E.64 R10, desc[UR36][R16.64+-0x40] ;  /* 0xffffc024100a7981 */ /* 0x001ea2000c1e1b00 */
[----:B------:R-:W-:Y:S01]  /*0170*/  MOV R22, 0x0 ;  /* 0x0000000000167802 */ /* 0x000fe20000000f00 */
[----:B------:R-:W0:Y:S01]  /*0180*/  LDCU.64 UR4, c[0x4][0x18] ;  /* 0x01000300ff0477ac */ /* 0x000e220008000a00 */
[----:B------:R-:W-:Y:S02]  /*0190*/  VIADD R23, R23, 0x10 ;  /* 0x0000001017177836 */ /* 0x000fe40000000000 */
[----:B------:R1:W3:Y:S01]  /*01a0*/  LDC.64 R8, c[0x4][R22] ;  /* 0x0100000016087b82 */ /* 0x0002e20000000a00 */
[----:B------:R-:W-:Y:S02]  /*01b0*/  IMAD.MOV.U32 R6, RZ, RZ, R18 ;  /* 0x000000ffff067224 */ /* 0x000fe400078e0012 */
[----:B------:R-:W-:Y:S01]  /*01c0*/  ISETP.NE.AND P0, PT, R23, RZ, PT ;  /* 0x000000ff1700720c */ /* 0x000fe20003f05270 */
[----:B------:R-:W-:-:S03]  /*01d0*/  IMAD.MOV.U32 R7, RZ, RZ, R2 ;  /* 0x000000ffff077224 */ /* 0x000fc600078e0002 */
[----:B------:R-:W-:Y:S02]  /*01e0*/  P2R R25, PR, RZ, 0x1 ;  /* 0x00000001ff197803 */ /* 0x000fe40000000000 */
[----:B0-----:R-:W-:Y:S01]  /*01f0*/  MOV R4, UR4 ;  /* 0x0000000400047c02 */ /* 0x001fe20008000f00 */
[----:B------:R-:W-:Y:S01]  /*0200*/  IMAD.U32 R5, RZ, RZ, UR5 ;  /* 0x00000005ff057e24 */ /* 0x000fe2000f8e00ff */
[----:B--23--:R1:W-:Y:S06]  /*0210*/  STL.64 [R1], R10 ;  /* 0x0000000a01007387 */ /* 0x00c3ec0000100a00 */
[----:B------:R-:W-:-:S07]  /*0220*/  LEPC R20, `(.L_x_1) ;  /* 0x000000001014794e */ /* 0x000fce0000000000 */
[----:B-1----:R-:W-:Y:S05]  /*0230*/  CALL.ABS.NOINC R8 ;  /* 0x0000000008007343 */ /* 0x002fea0003c00000 */
.L_x_1:
[----:B------:R-:W2:Y:S01]  /*0240*/  LDG.E.64 R10, desc[UR36][R16.64+-0x38] ;  /* 0xffffc824100a7981 */ /* 0x000ea2000c1e1b00 */
[----:B------:R0:W1:Y:S01]  /*0250*/  LDC.64 R8, c[0x4][R22] ;  /* 0x0100000016087b82 */ /* 0x0000620000000a00 */
[----:B------:R-:W3:Y:S01]  /*0260*/  LDCU.64 UR4, c[0x4][0x18] ;  /* 0x01000300ff0477ac */ /* 0x000ee20008000a00 */
[----:B------:R-:W-:Y:S02]  /*0270*/  IMAD.MOV.U32 R6, RZ, RZ, R18 ;  /* 0x000000ffff067224 */ /* 0x000fe400078e0012 */
[----:B------:R-:W-:Y:S01]  /*0280*/  IMAD.MOV.U32 R7, RZ, RZ, R2 ;  /* 0x000000ffff077224 */ /* 0x000fe200078e0002 */
[----:B---3--:R-:W-:Y:S01]  /*0290*/  MOV R4, UR4 ;  /* 0x0000000400047c02 */ /* 0x008fe20008000f00 */
[----:B------:R-:W-:Y:S01]  /*02a0*/  IMAD.U32 R5, RZ, RZ, UR5 ;  /* 0x00000005ff057e24 */ /* 0x000fe2000f8e00ff */
[----:B-12---:R0:W-:Y:S06]  /*02b0*/  STL.64 [R1], R10 ;  /* 0x0000000a01007387 */ /* 0x0061ec0000100a00 */
[----:B------:R-:W-:-:S07]  /*02c0*/  LEPC R20, `(.L_x_2) ;  /* 0x000000001014794e */ /* 0x000fce0000000000 */
[----:B0-----:R-:W-:Y:S05]  /*02d0*/  CALL.ABS.NOINC R8 ;  /* 0x0000000008007343 */ /* 0x001fea0003c00000 */
.L_x_2:
[----:B------:R-:W2:Y:S01]  /*02e0*/  LDG.E.64 R10, desc[UR36][R16.64+-0x30] ;  /* 0xffffd024100a7981 */ /* 0x000ea2000c1e1b00 */
[----:B------:R0:W1:Y:S01]  /*02f0*/  LDC.64 R8, c[0x4][R22] ;  /* 0x0100000016087b82 */ /* 0x0000620000000a00 */
[----:B------:R-:W3:Y:S01]  /*0300*/  LDCU.64 UR4, c[0x4][0x18] ;  /* 0x01000300ff0477ac */ /* 0x000ee20008000a00 */
[----:B------:R-:W-:Y:S01]  /*0310*/  IMAD.MOV.U32 R6, RZ, RZ, R18 ;  /* 0x000000ffff067224 */ /* 0x000fe200078e0012 */
[----:B------:R-:W-:Y:S02]  /*0320*/  MOV R7, R2 ;  /* 0x0000000200077202 */ /* 0x000fe40000000f00 */
[----:B---3--:R-:W-:Y:S01]  /*0330*/  MOV R4, UR4 ;  /* 0x0000000400047c02 */ /* 0x008fe20008000f00 */
[----:B------:R-:W-:Y:S01]  /*0340*/  IMAD.U32 R5, RZ, RZ, UR5 ;  /* 0x00000005ff057e24 */ /* 0x000fe2000f8e00ff */
[----:B-12---:R0:W-:Y:S06]  /*0350*/  STL.64 [R1], R10 ;  /* 0x0000000a01007387 */ /* 0x0061ec0000100a00 */
[----:B------:R-:W-:-:S07]  /*0360*/  LEPC R20, `(.L_x_3) ;  /* 0x000000001014794e */ /* 0x000fce0000000000 */
[----:B0-----:R-:W-:Y:S05]  /*0370*/  CALL.ABS.NOINC R8 ;  /* 0x0000000008007343 */ /* 0x001fea0003c00000 */
.L_x_3:
[----:B------:R-:W2:Y:S01]  /*0380*/  LDG.E.64 R10, desc[UR36][R16.64+-0x28] ;  /* 0xffffd824100a7981 */ /* 0x000ea2000c1e1b00 */
[----:B------:R0:W1:Y:S01]  /*0390*/  LDC.64 R8, c[0x4][R22] ;  /* 0x0100000016087b82 */ /* 0x0000620000000a00 */
[----:B------:R-:W3:Y:S01]  /*03a0*/  LDCU.64 UR4, c[0x4][0x18] ;  /* 0x01000300ff0477ac */ /* 0x000ee20008000a00 */
[----:B------:R-:W-:Y:S01]  /*03b0*/  MOV R6, R18 ;  /* 0x0000001200067202 */ /* 0x000fe20000000f00 */
[----:B------:R-:W-:Y:S02]  /*03c0*/  IMAD.MOV.U32 R7, RZ, RZ, R2 ;  /* 0x000000ffff077224 */ /* 0x000fe400078e0002 */
[----:B---3--:R-:W-:Y:S02]  /*03d0*/  IMAD.U32 R4, RZ, RZ, UR4 ;  /* 0x00000004ff047e24 */ /* 0x008fe4000f8e00ff */
[----:B------:R-:W-:Y:S01]  /*03e0*/  IMAD.U32 R5, RZ, RZ, UR5 ;  /* 0x00000005ff057e24 */ /* 0x000fe2000f8e00ff */
[----:B-12---:R0:W-:Y:S06]  /*03f0*/  STL.64 [R1], R10 ;  /* 0x0000000a01007387 */ /* 0x0061ec0000100a00 */
[----:B------:R-:W-:-:S07]  /*0400*/  LEPC R20, `(.L_x_4) ;  /* 0x000000001014794e */ /* 0x000fce0000000000 */
[----:B0-----:R-:W-:Y:S05]  /*0410*/  CALL.ABS.NOINC R8 ;  /* 0x0000000008007343 */ /* 0x001fea0003c00000 */
.L_x_4:
[----:B------:R-:W2:Y:S01]  /*0420*/  LDG.E.64 R10, desc[UR36][R16.64+-0x20] ;  /* 0xffffe024100a7981 */ /* 0x000ea2000c1e1b00 */
[----:B------:R0:W1:Y:S01]  /*0430*/  LDC.64 R8, c[0x4][R22] ;  /* 0x0100000016087b82 */ /* 0x0000620000000a00 */
[----:B------:R-:W3:Y:S01]  /*0440*/  LDCU.64 UR4, c[0x4][0x18] ;  /* 0x01000300ff0477ac */ /* 0x000ee20008000a00 */
[----:B------:R-:W-:Y:S02]  /*0450*/  IMAD.MOV.U32 R6, RZ, RZ, R18 ;  /* 0x000000ffff067224 */ /* 0x000fe400078e0012 */
[----:B------:R-:W-:Y:S02]  /*0460*/  IMAD.MOV.U32 R7, RZ, RZ, R2 ;  /* 0x000000ffff077224 */ /* 0x000fe400078e0002 */
[----:B---3--:R-:W-:Y:S01]  /*0470*/  IMAD.U32 R4, RZ, RZ, UR4 ;  /* 0x00000004ff047e24 */ /* 0x008fe2000f8e00ff */
[----:B------:R-:W-:Y:S01]  /*0480*/  MOV R5, UR5 ;  /* 0x0000000500057c02 */ /* 0x000fe20008000f00 */
[----:B-12---:R0:W-:Y:S06]  /*0490*/  STL.64 [R1], R10 ;  /* 0x0000000a01007387 */ /* 0x0061ec0000100a00 */
[----:B------:R-:W-:-:S07]  /*04a0*/  LEPC R20, `(.L_x_5) ;  /* 0x000000001014794e */ /* 0x000fce0000000000 */
[----:B0-----:R-:W-:Y:S05]  /*04b0*/  CALL.ABS.NOINC R8 ;  /* 0x0000000008007343 */ /* 0x001fea0003c00000 */
.L_x_5:
        /* <DEDUP_REMOVED lines=10> */
.L_x_6:
        /* <DEDUP_REMOVED lines=10> */
.L_x_7:
        /* <DEDUP_REMOVED lines=10> */
.L_x_8:
        /* <DEDUP_REMOVED lines=10> */
.L_x_9:
        /* <DEDUP_REMOVED lines=10> */
.L_x_10:
        /* <DEDUP_REMOVED lines=10> */
.L_x_11:
        /* <DEDUP_REMOVED lines=10> */
.L_x_12:
        /* <DEDUP_REMOVED lines=10> */
.L_x_13:
        /* <DEDUP_REMOVED lines=10> */
.L_x_14:
        /* <DEDUP_REMOVED lines=10> */
.L_x_15:
        /* <DEDUP_REMOVED lines=10> */
.L_x_16:
[----:B------:R-:W-:Y:S02]  /*0ba0*/  ISETP.NE.AND P6, PT, R25, RZ, PT ;  /* 0x000000ff1900720c */ /* 0x000fe40003fc5270 */
[----:B------:R-:W-:-:S05]  /*0bb0*/  IADD3 R16, P0, PT, R16, 0x80, RZ ;  /* 0x0000008010107810 */ /* 0x000fca0007f1e0ff */
[----:B------:R-:W-:-:S06]  /*0bc0*/  IMAD.X R17, RZ, RZ, R17, P0 ;  /* 0x000000ffff117224 */ /* 0x000fcc00000e0611 */
[----:B------:R-:W-:Y:S05]  /*0bd0*/  @P6 BRA `(.L_x_17) ;  /* 0xfffffff400606947 */ /* 0x000fea000383ffff */
[----:B------:R-:W-:Y:S05]  /*0be0*/  BSYNC.RECONVERGENT B6 ;  /* 0x0000000000067941 */ /* 0x000fea0003800200 */
.L_x_0:
[----:B------:R-:W-:-:S13]  /*0bf0*/  ISETP.NE.AND P0, PT, R24, RZ, PT ;  /* 0x000000ff1800720c */ /* 0x000fda0003f05270 */
[----:B0-----:R-:W-:Y:S05]  /*0c00*/  @!P0 EXIT ;  /* 0x000000000000894d */ /* 0x001fea0003800000 */
[----:B------:R-:W0:Y:S01]  /*0c10*/  LDC R23, c[0x0][0x388] ;  /* 0x0000e200ff177b82 */ /* 0x000e220000000800 */
[----:B------:R-:W-:Y:S02]  /*0c20*/  ISETP.GE.U32.AND P0, PT, R24, 0x8, PT ;  /* 0x000000081800780c */ /* 0x000fe40003f06070 */
[----:B0-----:R-:W-:-:S11]  /*0c30*/  LOP3.LUT R23, R23, 0x7, RZ, 0xc0, !PT ;  /* 0x0000000717177812 */ /* 0x001fd600078ec0ff */
[----:B------:R-:W-:Y:S05]  /*0c40*/  @!P0 BRA `(.L_x_18) ;  /* 0x0000000400508947 */ /* 0x000fea0003800000 */
[----:B------:R-:W0:Y:S01]  /*0c50*/  LDC.64 R16, c[0x0][0x380] ;  /* 0x0000e000ff107b82 */ /* 0x000e220000000a00 */
[----:B------:R-:W-:Y:S01]  /*0c60*/  MOV R22, 0x0 ;  /* 0x0000000000167802 */ /* 0x000fe20000000f00 */
[----:B------:R-:W1:Y:S01]  /*0c70*/  LDCU.64 UR4, c[0x4][0x18] ;  /* 0x01000300ff0477ac */ /* 0x000e620008000a00 */
[----:B0-----:R-:W-:-:S05]  /*0c80*/  IMAD.WIDE.U32 R16, R19, 0x8, R16 ;  /* 0x0000000813107825 */ /* 0x001fca00078e0010 */
[----:B------:R-:W2:Y:S01]  /*0c90*/  LDG.E.64 R10, desc[UR36][R16.64] ;  /* 0x00000024100a7981 */ /* 0x000ea2000c1e1b00 */
[----:B------:R0:W3:Y:S01]  /*0ca0*/  LDC.64 R8, c[0x4][R22] ;  /* 0x0100000016087b82 */ /* 0x0000e20000000a00 */
[----:B-1----:R-:W-:Y:S01]  /*0cb0*/  MOV R4, UR4 ;  /* 0x0000000400047c02 */ /* 0x002fe20008000f00 */
[----:B------:R-:W-:Y:S01]  /*0cc0*/  IMAD.U32 R5, RZ, RZ, UR5 ;  /* 0x00000005ff057e24 */ /* 0x000fe2000f8e00ff */
[----:B------:R-:W-:Y:S01]  /*0cd0*/  MOV R7, R2 ;  /* 0x0000000200077202 */ /* 0x000fe20000000f00 */
[----:B------:R-:W-:Y:S01]  /*0ce0*/  IMAD.MOV.U32 R6, RZ, RZ, R18 ;  /* 0x000000ffff067224 */ /* 0x000fe200078e0012 */
[----:B--23--:R0:W-:Y:S06]  /*0cf0*/  STL.64 [R1], R10 ;  /* 0x0000000a01007387 */ /* 0x00c1ec0000100a00 */
[----:B------:R-:W-:-:S07]  /*0d00*/  LEPC R20, `(.L_x_19) ;  /* 0x000000001014794e */ /* 0x000fce0000000000 */
[----:B0-----:R-:W-:Y:S05]  /*0d10*/  CALL.ABS.NOINC R8 ;  /* 0x0000000008007343 */ /* 0x001fea0003c00000 */
.L_x_19:
        /* <DEDUP_REMOVED lines=10> */
.L_x_20:
        /* <DEDUP_REMOVED lines=10> */
.L_x_21:
        /* <DEDUP_REMOVED lines=10> */
.L_x_22:
        /* <DEDUP_REMOVED lines=10> */
.L_x_23:
        /* <DEDUP_REMOVED lines=10> */
.L_x_24:
        /* <DEDUP_REMOVED lines=10> */
.L_x_25:
        /* <DEDUP_REMOVED lines=10> */
.L_x_26:
[----:B------:R-:W-:-:S07]  /*1180*/  VIADD R19, R19, 0x8 ;  /* 0x0000000813137836 */ /* 0x000fce0000000000 */
.L_x_18:
[----:B------:R-:W-:-:S13]  /*1190*/  ISETP.NE.AND P0, PT, R23, RZ, PT ;  /* 0x000000ff1700720c */ /* 0x000fda0003f05270 */
[----:B------:R-:W-:Y:S05]  /*11a0*/  @!P0 EXIT ;  /* 0x000000000000894d */ /* 0x000fea0003800000 */
        /* <DEDUP_REMOVED lines=17> */
.L_x_28:
        /* <DEDUP_REMOVED lines=10> */
.L_x_29:
        /* <DEDUP_REMOVED lines=10> */
.L_x_30:
        /* <DEDUP_REMOVED lines=10> */
.L_x_31:
[----:B------:R-:W-:-:S07]  /*14a0*/  VIADD R19, R19, 0x4 ;  /* 0x0000000413137836 */ /* 0x000fce0000000000 */
.L_x_27:
[----:B------:R-:W-:-:S13]  /*14b0*/  ISETP.NE.AND P0, PT, R23, RZ, PT ;  /* 0x000000ff1700720c */ /* 0x000fda0003f05270 */
[----:B------:R-:W-:Y:S05]  /*14c0*/  @!P0 EXIT ;  /* 0x000000000000894d */ /* 0x000fea0003800000 */
[----:B------:R-:W0:Y:S01]  /*14d0*/  LDC.64 R16, c[0x0][0x380] ;  /* 0x0000e000ff107b82 */ /* 0x000e220000000a00 */
[----:B------:R-:W-:Y:S02]  /*14e0*/  IMAD.MOV R23, RZ, RZ, -R23 ;  /* 0x000000ffff177224 */ /* 0x000fe400078e0a17 */
[----:B0-----:R-:W-:-:S07]  /*14f0*/  IMAD.WIDE.U32 R16, R19, 0x8, R16 ;  /* 0x0000000813107825 */ /* 0x001fce00078e0010 */
.L_x_33:
[----:B------:R-:W-:Y:S01]  /*1500*/  MOV R10, R16 ;  /* 0x00000010000a7202 */ /* 0x000fe20000000f00 */
[----:B------:R-:W-:Y:S01]  /*1510*/  IMAD.MOV.U32 R11, RZ, RZ, R17 ;  /* 0x000000ffff0b7224 */ /* 0x000fe200078e0011 */
[----:B------:R-:W-:Y:S01]  /*1520*/  MOV R8, 0x0 ;  /* 0x0000000000087802 */ /* 0x000fe20000000f00 */
[----:B------:R-:W0:Y:S04]  /*1530*/  LDCU.64 UR4, c[0x4][0x18] ;  /* 0x01000300ff0477ac */ /* 0x000e280008000a00 */
[----:B------:R-:W2:Y:S01]  /*1540*/  LDG.E.64 R10, desc[UR36][R10.64] ;  /* 0x000000240a0a7981 */ /* 0x000ea2000c1e1b00 */
[----:B------:R-:W1:Y:S01]  /*1550*/  LDC.64 R8, c[0x4][R8] ;  /* 0x0100000008087b82 */ /* 0x000e620000000a00 */
[----:B------:R-:W-:Y:S01]  /*1560*/  VIADD R23, R23, 0x1 ;  /* 0x0000000117177836 */ /* 0x000fe20000000000 */
[----:B------:R-:W-:Y:S01]  /*1570*/  MOV R7, R2 ;  /* 0x0000000200077202 */ /* 0x000fe20000000f00 */
[----:B------:R-:W-:-:S03]  /*1580*/  IMAD.MOV.U32 R6, RZ, RZ, R18 ;  /* 0x000000ffff067224 */ /* 0x000fc600078e0012 */
[----:B------:R-:W-:-:S04]  /*1590*/  ISETP.NE.AND P0, PT, R23, RZ, PT ;  /* 0x000000ff1700720c */ /* 0x000fc80003f05270 */
[----:B------:R-:W-:Y:S02]  /*15a0*/  P2R R19, PR, RZ, 0x1 ;  /* 0x00000001ff137803 */ /* 0x000fe40000000000 */
[----:B0-----:R-:W-:Y:S01]  /*15b0*/  MOV R4, UR4 ;  /* 0x0000000400047c02 */ /* 0x001fe20008000f00 */
[----:B------:R-:W-:Y:S01]  /*15c0*/  IMAD.U32 R5, RZ, RZ, UR5 ;  /* 0x00000005ff057e24 */ /* 0x000fe2000f8e00ff */
[----:B-12---:R0:W-:Y:S06]  /*15d0*/  STL.64 [R1], R10 ;  /* 0x0000000a01007387 */ /* 0x0061ec0000100a00 */
[----:B------:R-:W-:-:S07]  /*15e0*/  LEPC R20, `(.L_x_32) ;  /* 0x000000001014794e */ /* 0x000fce0000000000 */
[----:B0-----:R-:W-:Y:S05]  /*15f0*/  CALL.ABS.NOINC R8 ;  /* 0x0000000008007343 */ /* 0x001fea0003c00000 */
.L_x_32:
[----:B------:R-:W-:Y:S02]  /*1600*/  ISETP.NE.AND P6, PT, R19, RZ, PT ;  /* 0x000000ff1300720c */ /* 0x000fe40003fc5270 */
[----:B------:R-:W-:-:S05]  /*1610*/  IADD3 R16, P0, PT, R16, 0x8, RZ ;  /* 0x0000000810107810 */ /* 0x000fca0007f1e0ff */
[----:B------:R-:W-:-:S06]  /*1620*/  IMAD.X R17, RZ, RZ, R17, P0 ;  /* 0x000000ffff117224 */ /* 0x000fcc00000e0611 */
[----:B------:R-:W-:Y:S05]  /*1630*/  @P6 BRA `(.L_x_33) ;  /* 0xfffffffc00b06947 */ /* 0x000fea000383ffff */
[----:B------:R-:W-:Y:S05]  /*1640*/  EXIT ;  /* 0x000000000000794d */ /* 0x000fea0003800000 */
.L_x_34:
[----:B------:R-:W-:-:S00]  /*1650*/  BRA `(.L_x_34) ;  /* 0xfffffffc00fc7947 */ /* 0x000fc0000383ffff */
[----:B------:R-:W-:-:S00]  /*1660*/  NOP ;  /* 0x0000000000007918 */ /* 0x000fc00000000000 */
        /* <DEDUP_REMOVED lines=9> */
.L_x_140:


//--------------------- .text._ZN4Acts6detail14cudaprintArrayEPfi --------------------------
	.section	.text._ZN4Acts6detail14cudaprintArrayEPfi,"ax",@progbits
	.align	128
        .global         _ZN4Acts6detail14cudaprintArrayEPfi
        .type           _ZN4Acts6detail14cudaprintArrayEPfi,@function
        .size           _ZN4Acts6detail14cudaprintArrayEPfi,(.L_x_141 - _ZN4Acts6detail14cudaprintArrayEPfi)
        .other          _ZN4Acts6detail14cudaprintArrayEPfi,@"STO_CUDA_ENTRY STV_DEFAULT"
_ZN4Acts6detail14cudaprintArrayEPfi:
.text._ZN4Acts6detail14cudaprintArrayEPfi:
        /* <DEDUP_REMOVED lines=22> */
.L_x_52:
[----:B0-----:R-:W2:Y:S01]  /*0160*/  LDG.E R0, desc[UR36][R16.64+-0x20] ;  /* 0xffffe02410007981 */ /* 0x001ea2000c1e1900 */
        /* <DEDUP_REMOVED lines=10> */
[----:B--2---:R-:W0:Y:S02]  /*0210*/  F2F.F64.F32 R10, R0 ;  /* 0x00000000000a7310 */ /* 0x004e240000201800 */
[----:B0--3--:R1:W-:Y:S04]  /*0220*/  STL.64 [R1], R10 ;  /* 0x0000000a01007387 */ /* 0x0093e80000100a00 */
[----:B------:R-:W-:-:S07]  /*0230*/  LEPC R20, `(.L_x_36) ;  /* 0x000000001014794e */ /* 0x000fce0000000000 */
[----:B-1----:R-:W-:Y:S05]  /*0240*/  CALL.ABS.NOINC R8 ;  /* 0x0000000008007343 */ /* 0x002fea0003c00000 */
.L_x_36:
[----:B------:R-:W2:Y:S01]  /*0250*/  LDG.E R0, desc[UR36][R16.64+-0x1c] ;  /* 0xffffe42410007981 */ /* 0x000ea2000c1e1900 */
[----:B------:R0:W1:Y:S01]  /*0260*/  LDC.64 R8, c[0x4][R22] ;  /* 0x0100000016087b82 */ /* 0x0000620000000a00 */
[----:B------:R-:W3:Y:S01]  /*0270*/  LDCU.64 UR4, c[0x4][0x10] ;  /* 0x01000200ff0477ac */ /* 0x000ee20008000a00 */
[----:B------:R-:W-:Y:S02]  /*0280*/  IMAD.MOV.U32 R6, RZ, RZ, R18 ;  /* 0x000000ffff067224 */ /* 0x000fe400078e0012 */
[----:B------:R-:W-:Y:S01]  /*0290*/  IMAD.MOV.U32 R7, RZ, RZ, R2 ;  /* 0x000000ffff077224 */ /* 0x000fe200078e0002 */
[----:B---3--:R-:W-:Y:S01]  /*02a0*/  MOV R4, UR4 ;  /* 0x0000000400047c02 */ /* 0x008fe20008000f00 */
[----:B------:R-:W-:Y:S01]  /*02b0*/  IMAD.U32 R5, RZ, RZ, UR5 ;  /* 0x00000005ff057e24 */ /* 0x000fe2000f8e00ff */
[----:B--2---:R-:W2:Y:S02]  /*02c0*/  F2F.F64.F32 R10, R0 ;  /* 0x00000000000a7310 */ /* 0x004ea40000201800 */
[----:B-12---:R0:W-:Y:S04]  /*02d0*/  STL.64 [R1], R10 ;  /* 0x0000000a01007387 */ /* 0x0061e80000100a00 */
[----:B------:R-:W-:-:S07]  /*02e0*/  LEPC R20, `(.L_x_37) ;  /* 0x000000001014794e */ /* 0x000fce0000000000 */
[----:B0-----:R-:W-:Y:S05]  /*02f0*/  CALL.ABS.NOINC R8 ;  /* 0x0000000008007343 */ /* 0x001fea0003c00000 */
.L_x_37:
        /* <DEDUP_REMOVED lines=11> */
.L_x_38:
[----:B------:R-:W2:Y:S01]  /*03b0*/  LDG.E R0, desc[UR36][R16.64+-0x14] ;  /* 0xffffec2410007981 */ /* 0x000ea2000c1e1900 */
[----:B------:R0:W1:Y:S01]  /*03c0*/  LDC.64 R8, c[0x4][R22] ;  /* 0x0100000016087b82 */ /* 0x0000620000000a00 */
[----:B------:R-:W3:Y:S01]  /*03d0*/  LDCU.64 UR4, c[0x4][0x10] ;  /* 0x01000200ff0477ac */ /* 0x000ee20008000a00 */
[----:B------:R-:W-:Y:S01]  /*03e0*/  IMAD.MOV.U32 R6, RZ, RZ, R18 ;  /* 0x000000ffff067224 */ /* 0x000fe200078e0012 */
[----:B------:R-:W-:Y:S02]  /*03f0*/  MOV R7, R2 ;  /* 0x0000000200077202 */ /* 0x000fe40000000f00 */
[----:B---3--:R-:W-:Y:S01]  /*0400*/  MOV R4, UR4 ;  /* 0x0000000400047c02 */ /* 0x008fe20008000f00 */
[----:B------:R-:W-:Y:S01]  /*0410*/  IMAD.U32 R5, RZ, RZ, UR5 ;  /* 0x00000005ff057e24 */ /* 0x000fe2000f8e00ff */
[----:B--2---:R-:W2:Y:S02]  /*0420*/  F2F.F64.F32 R10, R0 ;  /* 0x00000000000a7310 */ /* 0x004ea40000201800 */
[----:B-12---:R0:W-:Y:S04]  /*0430*/  STL.64 [R1], R10 ;  /* 0x0000000a01007387 */ /* 0x0061e80000100a00 */
[----:B------:R-:W-:-:S07]  /*0440*/  LEPC R20, `(.L_x_39) ;  /* 0x000000001014794e */ /* 0x000fce0000000000 */
[----:B0-----:R-:W-:Y:S05]  /*0450*/  CALL.ABS.NOINC R8 ;  /* 0x0000000008007343 */ /* 0x001fea0003c00000 */
.L_x_39:
[----:B------:R-:W2:Y:S01]  /*0460*/  LDG.E R0, desc[UR36][R16.64+-0x10] ;  /* 0xfffff02410007981 */ /* 0x000ea2000c1e1900 */
[----:B------:R0:W1:Y:S01]  /*0470*/  LDC.64 R8, c[0x4][R22] ;  /* 0x0100000016087b82 */ /* 0x0000620000000a00 */
[----:B------:R-:W3:Y:S01]  /*0480*/  LDCU.64 UR4, c[0x4][0x10] ;  /* 0x01000200ff0477ac */ /* 0x000ee20008000a00 */
[----:B------:R-:W-:Y:S01]  /*0490*/  MOV R6, R18 ;  /* 0x0000001200067202 */ /* 0x000fe20000000f00 */
[----:B------:R-:W-:Y:S02]  /*04a0*/  IMAD.MOV.U32 R7, RZ, RZ, R2 ;  /* 0x000000ffff077224 */ /* 0x000fe400078e0002 */
[----:B---3--:R-:W-:Y:S02]  /*04b0*/  IMAD.U32 R4, RZ, RZ, UR4 ;  /* 0x00000004ff047e24 */ /* 0x008fe4000f8e00ff */
[----:B------:R-:W-:Y:S01]  /*04c0*/  IMAD.U32 R5, RZ, RZ, UR5 ;  /* 0x00000005ff057e24 */ /* 0x000fe2000f8e00ff */
[----:B--2---:R-:W2:Y:S02]  /*04d0*/  F2F.F64.F32 R10, R0 ;  /* 0x00000000000a7310 */ /* 0x004ea40000201800 */
[----:B-12---:R0:W-:Y:S04]  /*04e0*/  STL.64 [R1], R10 ;  /* 0x0000000a01007387 */ /* 0x0061e80000100a00 */
[----:B------:R-:W-:-:S07]  /*04f0*/  LEPC R20, `(.L_x_40) ;  /* 0x000000001014794e */ /* 0x000fce0000000000 */
[----:B0-----:R-:W-:Y:S05]  /*0500*/  CALL.ABS.NOINC R8 ;  /* 0x0000000008007343 */ /* 0x001fea0003c00000 */
.L_x_40:
[----:B------:R-:W2:Y:S01]  /*0510*/  LDG.E R0, desc[UR36][R16.64+-0xc] ;  /* 0xfffff42410007981 */ /* 0x000ea2000c1e1900 */
[----:B------:R0:W1:Y:S01]  /*0520*/  LDC.64 R8, c[0x4][R22] ;  /* 0x0100000016087b82 */ /* 0x0000620000000a00 */
[----:B------:R-:W3:Y:S01]  /*0530*/  LDCU.64 UR4, c[0x4][0x10] ;  /* 0x01000200ff0477ac */ /* 0x000ee20008000a00 */
[----:B------:R-:W-:Y:S02]  /*0540*/  IMAD.MOV.U32 R6, RZ, RZ, R18 ;  /* 0x000000ffff067224 */ /* 0x000fe400078e0012 */
[----:B------:R-:W-:Y:S02]  /*0550*/  IMAD.MOV.U32 R7, RZ, RZ, R2 ;  /* 0x000000ffff077224 */ /* 0x000fe400078e0002 */
[----:B---3--:R-:W-:Y:S01]  /*0560*/  IMAD.U32 R4, RZ, RZ, UR4 ;  /* 0x00000004ff047e24 */ /* 0x008fe2000f8e00ff */
[----:B------:R-:W-:Y:S01]  /*0570*/  MOV R5, UR5 ;  /* 0x0000000500057c02 */ /* 0x000fe20008000f00 */
[----:B--2---:R-:W2:Y:S02]  /*0580*/  F2F.F64.F32 R10, R0 ;  /* 0x00000000000a7310 */ /* 0x004ea40000201800 */
[----:B-12---:R0:W-:Y:S04]  /*0590*/  STL.64 [R1], R10 ;  /* 0x0000000a01007387 */ /* 0x0061e80000100a00 */
[----:B------:R-:W-:-:S07]  /*05a0*/  LEPC R20, `(.L_x_41) ;  /* 0x000000001014794e */ /* 0x000fce0000000000 */
[----:B0-----:R-:W-:Y:S05]  /*05b0*/  CALL.ABS.NOINC R8 ;  /* 0x0000000008007343 */ /* 0x001fea0003c00000 */
.L_x_41:
        /* <DEDUP_REMOVED lines=11> */
.L_x_42:
        /* <DEDUP_REMOVED lines=11> */
.L_x_43:
        /* <DEDUP_REMOVED lines=11> */
.L_x_44:
        /* <DEDUP_REMOVED lines=11> */
.L_x_45:
        /* <DEDUP_REMOVED lines=11> */
.L_x_46:
        /* <DEDUP_REMOVED lines=11> */
.L_x_47:
        /* <DEDUP_REMOVED lines=11> */
.L_x_48:
        /* <DEDUP_REMOVED lines=11> */
.L_x_49:
        /* <DEDUP_REMOVED lines=11> */
.L_x_50:
        /* <DEDUP_REMOVED lines=11> */
.L_x_51:
[----:B------:R-:W-:Y:S02]  /*0ca0*/  ISETP.NE.AND P6, PT, R25, RZ, PT ;  /* 0x000000ff1900720c */ /* 0x000fe40003fc5270 */
[----:B------:R-:W-:-:S05]  /*0cb0*/  IADD3 R16, P0, PT, R16, 0x40, RZ ;  /* 0x0000004010107810 */ /* 0x000fca0007f1e0ff */
[----:B------:R-:W-:-:S06]  /*0cc0*/  IMAD.X R17, RZ, RZ, R17, P0 ;  /* 0x000000ffff117224 */ /* 0x000fcc00000e0611 */
[----:B------:R-:W-:Y:S05]  /*0cd0*/  @P6 BRA `(.L_x_52) ;  /* 0xfffffff400206947 */ /* 0x000fea000383ffff */
[----:B------:R-:W-:Y:S05]  /*0ce0*/  BSYNC.RECONVERGENT B6 ;  /* 0x0000000000067941 */ /* 0x000fea0003800200 */
.L_x_35:
        /* <DEDUP_REMOVED lines=10> */
[----:B------:R-:W2:Y:S01]  /*0d90*/  LDG.E R0, desc[UR36][R16.64] ;  /* 0x0000002410007981 */ /* 0x000ea2000c1e1900 */
[----:B------:R0:W3:Y:S01]  /*0da0*/  LDC.64 R8, c[0x4][R22] ;  /* 0x0100000016087b82 */ /* 0x0000e20000000a00 */
[----:B-1----:R-:W-:Y:S01]  /*0db0*/  IMAD.U32 R4, RZ, RZ, UR4 ;  /* 0x00000004ff047e24 */ /* 0x002fe2000f8e00ff */
[----:B------:R-:W-:Y:S01]  /*0dc0*/  MOV R5, UR5 ;  /* 0x0000000500057c02 */ /* 0x000fe20008000f00 */
[----:B------:R-:W-:Y:S02]  /*0dd0*/  IMAD.MOV.U32 R6, RZ, RZ, R18 ;  /* 0x000000ffff067224 */ /* 0x000fe400078e0012 */
[----:B------:R-:W-:Y:S01]  /*0de0*/  IMAD.MOV.U32 R7, RZ, RZ, R2 ;  /* 0x000000ffff077224 */ /* 0x000fe200078e0002 */
[----:B--2---:R-:W1:Y:S02]  /*0df0*/  F2F.F64.F32 R10, R0 ;  /* 0x00000000000a7310 */ /* 0x004e640000201800 */
[----:B-1-3--:R0:W-:Y:S04]  /*0e00*/  STL.64 [R1], R10 ;  /* 0x0000000a01007387 */ /* 0x00a1e80000100a00 */
[----:B------:R-:W-:-:S07]  /*0e10*/  LEPC R20, `(.L_x_54) ;  /* 0x000000001014794e */ /* 0x000fce0000000000 */
[----:B0-----:R-:W-:Y:S05]  /*0e20*/  CALL.ABS.NOINC R8 ;  /* 0x0000000008007343 */ /* 0x001fea0003c00000 */
.L_x_54:
        /* <DEDUP_REMOVED lines=11> */
.L_x_55:
        /* <DEDUP_REMOVED lines=11> */
.L_x_56:
        /* <DEDUP_REMOVED lines=11> */
.L_x_57:
        /* <DEDUP_REMOVED lines=11> */
.L_x_58:
        /* <DEDUP_REMOVED lines=11> */
.L_x_59:
        /* <DEDUP_REMOVED lines=11> */
.L_x_60:
        /* <DEDUP_REMOVED lines=11> */
.L_x_61:
[----:B------:R-:W-:-:S07]  /*1300*/  VIADD R19, R19, 0x8 ;  /* 0x0000000813137836 */ /* 0x000fce0000000000 */
.L_x_53:
        /* <DEDUP_REMOVED lines=20> */
.L_x_63:
        /* <DEDUP_REMOVED lines=11> */
.L_x_64:
        /* <DEDUP_REMOVED lines=11> */
.L_x_65:
        /* <DEDUP_REMOVED lines=11> */
.L_x_66:
[----:B------:R-:W-:-:S07]  /*1660*/  IADD3 R19, PT, PT, R19, 0x4, RZ ;  /* 0x0000000413137810 */ /* 0x000fce0007ffe0ff */
.L_x_62:
[----:B------:R-:W-:-:S13]  /*1670*/  ISETP.NE.AND P0, PT, R23, RZ, PT ;  /* 0x000000ff1700720c */ /* 0x000fda0003f05270 */
[----:B------:R-:W-:Y:S05]  /*1680*/  @!P0 EXIT ;  /* 0x000000000000894d */ /* 0x000fea0003800000 */
[----:B------:R-:W0:Y:S01]  /*1690*/  LDC.64 R16, c[0x0][0x380] ;  /* 0x0000e000ff107b82 */ /* 0x000e220000000a00 */
[----:B------:R-:W-:Y:S02]  /*16a0*/  IMAD.MOV R23, RZ, RZ, -R23 ;  /* 0x000000ffff177224 */ /* 0x000fe400078e0a17 */
[----:B0-----:R-:W-:-:S07]  /*16b0*/  IMAD.WIDE.U32 R16, R19, 0x4, R16 ;  /* 0x0000000413107825 */ /* 0x001fce00078e0010 */
.L_x_68:
[----:B------:R-:W2:Y:S01]  /*16c0*/  LDG.E R0, desc[UR36][R16.64] ;  /* 0x0000002410007981 */ /* 0x000ea2000c1e1900 */
[----:B------:R-:W-:Y:S01]  /*16d0*/  MOV R8, 0x0 ;  /* 0x0000000000087802 */ /* 0x000fe20000000f00 */
[----:B------:R-:W0:Y:S01]  /*16e0*/  LDCU.64 UR4, c[0x4][0x10] ;  /* 0x01000200ff0477ac */ /* 0x000e220008000a00 */
[----:B------:R-:W-:Y:S01]  /*16f0*/  VIADD R23, R23, 0x1 ;  /* 0x0000000117177836 */ /* 0x000fe20000000000 */
[----:B------:R-:W-:Y:S01]  /*1700*/  MOV R7, R2 ;  /* 0x0000000200077202 */ /* 0x000fe20000000f00 */
[----:B------:R-:W-:Y:S02]  /*1710*/  IMAD.MOV.U32 R6, RZ, RZ, R18 ;  /* 0x000000ffff067224 */ /* 0x000fe400078e0012 */
[----:B------:R-:W1:Y:S01]  /*1720*/  LDC.64 R8, c[0x4][R8] ;  /* 0x0100000008087b82 */ /* 0x000e620000000a00 */
[----:B------:R-:W-:-:S04]  /*1730*/  ISETP.NE.AND P0, PT, R23, RZ, PT ;  /* 0x000000ff1700720c */ /* 0x000fc80003f05270 */
[----:B------:R-:W-:Y:S02]  /*1740*/  P2R R19, PR, RZ, 0x1 ;  /* 0x00000001ff137803 */ /* 0x000fe40000000000 */
[----:B0-----:R-:W-:Y:S01]  /*1750*/  MOV R4, UR4 ;  /* 0x0000000400047c02 */ /* 0x001fe20008000f00 */
[----:B------:R-:W-:Y:S01]  /*1760*/  IMAD.U32 R5, RZ, RZ, UR5 ;  /* 0x00000005ff057e24 */ /* 0x000fe2000f8e00ff */
[----:B--2---:R-:W0:Y:S02]  /*1770*/  F2F.F64.F32 R10, R0 ;  /* 0x00000000000a7310 */ /* 0x004e240000201800 */
[----:B01----:R0:W-:Y:S04]  /*1780*/  STL.64 [R1], R10 ;  /* 0x0000000a01007387 */ /* 0x0031e80000100a00 */
[----:B------:R-:W-:-:S07]  /*1790*/  LEPC R20, `(.L_x_67) ;  /* 0x000000001014794e */ /* 0x000fce0000000000 */
[----:B0-----:R-:W-:Y:S05]  /*17a0*/  CALL.ABS.NOINC R8 ;  /* 0x0000000008007343 */ /* 0x001fea0003c00000 */
.L_x_67:
[----:B------:R-:W-:Y:S02]  /*17b0*/  ISETP.NE.AND P6, PT, R19, RZ, PT ;  /* 0x000000ff1300720c */ /* 0x000fe40003fc5270 */
[----:B------:R-:W-:-:S05]  /*17c0*/  IADD3 R16, P0, PT, R16, 0x4, RZ ;  /* 0x0000000410107810 */ /* 0x000fca0007f1e0ff */
[----:B------:R-:W-:-:S06]  /*17d0*/  IMAD.X R17, RZ, RZ, R17, P0 ;  /* 0x000000ffff117224 */ /* 0x000fcc00000e0611 */
[----:B------:R-:W-:Y:S05]  /*17e0*/  @P6 BRA `(.L_x_68) ;  /* 0xfffffffc00b46947 */ /* 0x000fea000383ffff */
[----:B------:R-:W-:Y:S05]  /*17f0*/  EXIT ;  /* 0x000000000000794d */ /* 0x000fea0003800000 */
.L_x_69:
        /* <DEDUP_REMOVED lines=16> */
.L_x_141:


//--------------------- .text._ZN4Acts6detail14cudaPrintArrayEPii --------------------------
	.section	.text._ZN4Acts6detail14cudaPrintArrayEPii,"ax",@progbits
	.align	128
        .global         _ZN4Acts6detail14cudaPrintArrayEPii
        .type           _ZN4Acts6detail14cudaPrintArrayEPii,@function
        .size           _ZN4Acts6detail14cudaPrintArrayEPii,(.L_x_142 - _ZN4Acts6detail14cudaPrintArrayEPii)
        .other          _ZN4Acts6detail14cudaPrintArrayEPii,@"STO_CUDA_ENTRY STV_DEFAULT"
_ZN4Acts6detail14cudaPrintArrayEPii:
.text._ZN4Acts6detail14cudaPrintArrayEPii:
        /* <DEDUP_REMOVED lines=22> */
.L_x_87:
        /* <DEDUP_REMOVED lines=11> */
[----:B--23--:R1:W-:Y:S06]  /*0210*/  STL [R1], R0 ;  /* 0x0000000001007387 */ /* 0x00c3ec0000100800 */
[----:B------:R-:W-:-:S07]  /*0220*/  LEPC R20, `(.L_x_71) ;  /* 0x000000001014794e */ /* 0x000fce0000000000 */
[----:B-1----:R-:W-:Y:S05]  /*0230*/  CALL.ABS.NOINC R8 ;  /* 0x0000000008007343 */ /* 0x002fea0003c00000 */
.L_x_71:
[----:B------:R-:W2:Y:S01]  /*0240*/  LDG.E R0, desc[UR36][R16.64+-0x1c] ;  /* 0xffffe42410007981 */ /* 0x000ea2000c1e1900 */
[----:B------:R0:W1:Y:S01]  /*0250*/  LDC.64 R8, c[0x4][R22] ;  /* 0x0100000016087b82 */ /* 0x0000620000000a00 */
[----:B------:R-:W3:Y:S01]  /*0260*/  LDCU.64 UR4, c[0x4][0x8] ;  /* 0x01000100ff0477ac */ /* 0x000ee20008000a00 */
[----:B------:R-:W-:Y:S02]  /*0270*/  IMAD.MOV.U32 R6, RZ, RZ, R18 ;  /* 0x000000ffff067224 */ /* 0x000fe400078e0012 */
[----:B------:R-:W-:Y:S01]  /*0280*/  IMAD.MOV.U32 R7, RZ, RZ, R2 ;  /* 0x000000ffff077224 */ /* 0x000fe200078e0002 */
[----:B---3--:R-:W-:Y:S01]  /*0290*/  MOV R4, UR4 ;  /* 0x0000000400047c02 */ /* 0x008fe20008000f00 */
[----:B------:R-:W-:Y:S01]  /*02a0*/  IMAD.U32 R5, RZ, RZ, UR5 ;  /* 0x00000005ff057e24 */ /* 0x000fe2000f8e00ff */
[----:B-12---:R0:W-:Y:S06]  /*02b0*/  STL [R1], R0 ;  /* 0x0000000001007387 */ /* 0x0061ec0000100800 */
[----:B------:R-:W-:-:S07]  /*02c0*/  LEPC R20, `(.L_x_72) ;  /* 0x000000001014794e */ /* 0x000fce0000000000 */
[----:B0-----:R-:W-:Y:S05]  /*02d0*/  CALL.ABS.NOINC R8 ;  /* 0x0000000008007343 */ /* 0x001fea0003c00000 */
.L_x_72:
[----:B------:R-:W2:Y:S01]  /*02e0*/  LDG.E R0, desc[UR36][R16.64+-0x18] ;  /* 0xffffe82410007981 */ /* 0x000ea2000c1e1900 */
[----:B------:R0:W1:Y:S01]  /*02f0*/  LDC.64 R8, c[0x4][R22] ;  /* 0x0100000016087b82 */ /* 0x0000620000000a00 */
[----:B------:R-:W3:Y:S01]  /*0300*/  LDCU.64 UR4, c[0x4][0x8] ;  /* 0x01000100ff0477ac */ /* 0x000ee20008000a00 */
[----:B------:R-:W-:Y:S01]  /*0310*/  IMAD.MOV.U32 R6, RZ, RZ, R18 ;  /* 0x000000ffff067224 */ /* 0x000fe200078e0012 */
[----:B------:R-:W-:Y:S02]  /*0320*/  MOV R7, R2 ;  /* 0x0000000200077202 */ /* 0x000fe40000000f00 */
[----:B---3--:R-:W-:Y:S01]  /*0330*/  MOV R4, UR4 ;  /* 0x0000000400047c02 */ /* 0x008fe20008000f00 */
[----:B------:R-:W-:Y:S01]  /*0340*/  IMAD.U32 R5, RZ, RZ, UR5 ;  /* 0x00000005ff057e24 */ /* 0x000fe2000f8e00ff */
[----:B-12---:R0:W-:Y:S06]  /*0350*/  STL [R1], R0 ;  /* 0x0000000001007387 */ /* 0x0061ec0000100800 */
[----:B------:R-:W-:-:S07]  /*0360*/  LEPC R20, `(.L_x_73) ;  /* 0x000000001014794e */ /* 0x000fce0000000000 */
[----:B0-----:R-:W-:Y:S05]  /*0370*/  CALL.ABS.NOINC R8 ;  /* 0x0000000008007343 */ /* 0x001fea0003c00000 */
.L_x_73:
[----:B------:R-:W2:Y:S01]  /*0380*/  LDG.E R0, desc[UR36][R16.64+-0x14] ;  /* 0xffffec2410007981 */ /* 0x000ea2000c1e1900 */
[----:B------:R0:W1:Y:S01]  /*0390*/  LDC.64 R8, c[0x4][R22] ;  /* 0x0100000016087b82 */ /* 0x0000620000000a00 */
[----:B------:R-:W3:Y:S01]  /*03a0*/  LDCU.64 UR4, c[0x4][0x8] ;  /* 0x01000100ff0477ac */ /* 0x000ee20008000a00 */
[----:B------:R-:W-:Y:S01]  /*03b0*/  MOV R6, R18 ;  /* 0x0000001200067202 */ /* 0x000fe20000000f00 */
[----:B------:R-:W-:Y:S02]  /*03c0*/  IMAD.MOV.U32 R7, RZ, RZ, R2 ;  /* 0x000000ffff077224 */ /* 0x000fe400078e0002 */
[----:B---3--:R-:W-:Y:S02]  /*03d0*/  IMAD.U32 R4, RZ, RZ, UR4 ;  /* 0x00000004ff047e24 */ /* 0x008fe4000f8e00ff */
[----:B------:R-:W-:Y:S01]  /*03e0*/  IMAD.U32 R5, RZ, RZ, UR5 ;  /* 0x00000005ff057e24 */ /* 0x000fe2000f8e00ff */
[----:B-12---:R0:W-:Y:S06]  /*03f0*/  STL [R1], R0 ;  /* 0x0000000001007387 */ /* 0x0061ec0000100800 */
[----:B------:R-:W-:-:S07]  /*0400*/  LEPC R20, `(.L_x_74) ;  /* 0x000000001014794e */ /* 0x000fce0000000000 */
[----:B0-----:R-:W-:Y:S05]  /*0410*/  CALL.ABS.NOINC R8 ;  /* 0x0000000008007343 */ /* 0x001fea0003c00000 */
.L_x_74:
[----:B------:R-:W2:Y:S01]  /*0420*/  LDG.E R0, desc[UR36][R16.64+-0x10] ;  /* 0xfffff02410007981 */ /* 0x000ea2000c1e1900 */
[----:B------:R0:W1:Y:S01]  /*0430*/  LDC.64 R8, c[0x4][R22] ;  /* 0x0100000016087b82 */ /* 0x0000620000000a00 */
[----:B------:R-:W3:Y:S01]  /*0440*/  LDCU.64 UR4, c[0x4][0x8] ;  /* 0x01000100ff0477ac */ /* 0x000ee20008000a00 */
[----:B------:R-:W-:Y:S02]  /*0450*/  IMAD.MOV.U32 R6, RZ, RZ, R18 ;  /* 0x000000ffff067224 */ /* 0x000fe400078e0012 */
[----:B------:R-:W-:Y:S02]  /*0460*/  IMAD.MOV.U32 R7, RZ, RZ, R2 ;  /* 0x000000ffff077224 */ /* 0x000fe400078e0002 */
[----:B---3--:R-:W-:Y:S01]  /*0470*/  IMAD.U32 R4, RZ, RZ, UR4 ;  /* 0x00000004ff047e24 */ /* 0x008fe2000f8e00ff */
[----:B------:R-:W-:Y:S01]  /*0480*/  MOV R5, UR5 ;  /* 0x0000000500057c02 */ /* 0x000fe20008000f00 */
[----:B-12---:R0:W-:Y:S06]  /*0490*/  STL [R1], R0 ;  /* 0x0000000001007387 */ /* 0x0061ec0000100800 */
[----:B------:R-:W-:-:S07]  /*04a0*/  LEPC R20, `(.L_x_75) ;  /* 0x000000001014794e */ /* 0x000fce0000000000 */
[----:B0-----:R-:W-:Y:S05]  /*04b0*/  CALL.ABS.NOINC R8 ;  /* 0x0000000008007343 */ /* 0x001fea0003c00000 */
.L_x_75:
        /* <DEDUP_REMOVED lines=10> */
.L_x_76:
        /* <DEDUP_REMOVED lines=10> */
.L_x_77:
        /* <DEDUP_REMOVED lines=10> */
.L_x_78:
        /* <DEDUP_REMOVED lines=10> */
.L_x_79:
        /* <DEDUP_REMOVED lines=10> */
.L_x_80:
        /* <DEDUP_REMOVED lines=10> */
.L_x_81:
        /* <DEDUP_REMOVED lines=10> */
.L_x_82:
        /* <DEDUP_REMOVED lines=10> */
.L_x_83:
        /* <DEDUP_REMOVED lines=10> */
.L_x_84:
        /* <DEDUP_REMOVED lines=10> */
.L_x_85:
        /* <DEDUP_REMOVED lines=10> */
.L_x_86:
[----:B------:R-:W-:Y:S02]  /*0ba0*/  ISETP.NE.AND P6, PT, R25, RZ, PT ;  /* 0x000000ff1900720c */ /* 0x000fe40003fc5270 */
[----:B------:R-:W-:-:S05]  /*0bb0*/  IADD3 R16, P0, PT, R16, 0x40, RZ ;  /* 0x0000004010107810 */ /* 0x000fca0007f1e0ff */
[----:B------:R-:W-:-:S06]  /*0bc0*/  IMAD.X R17, RZ, RZ, R17, P0 ;  /* 0x000000ffff117224 */ /* 0x000fcc00000e0611 */
[----:B------:R-:W-:Y:S05]  /*0bd0*/  @P6 BRA `(.L_x_87) ;  /* 0xfffffff400606947 */ /* 0x000fea000383ffff */
[----:B------:R-:W-:Y:S05]  /*0be0*/  BSYNC.RECONVERGENT B6 ;  /* 0x0000000000067941 */ /* 0x000fea0003800200 */
.L_x_70:
        /* <DEDUP_REMOVED lines=12> */
[----:B-1----:R-:W-:Y:S01]  /*0cb0*/  MOV R4, UR4 ;  /* 0x0000000400047c02 */ /* 0x002fe20008000f00 */
[----:B------:R-:W-:Y:S01]  /*0cc0*/  IMAD.U32 R5, RZ, RZ, UR5 ;  /* 0x00000005ff057e24 */ /* 0x000fe2000f8e00ff */
[----:B------:R-:W-:Y:S01]  /*0cd0*/  MOV R7, R2 ;  /* 0x0000000200077202 */ /* 0x000fe20000000f00 */
[----:B------:R-:W-:Y:S01]  /*0ce0*/  IMAD.MOV.U32 R6, RZ, RZ, R18 ;  /* 0x000000ffff067224 */ /* 0x000fe200078e0012 */
[----:B--23--:R0:W-:Y:S06]  /*0cf0*/  STL [R1], R0 ;  /* 0x0000000001007387 */ /* 0x00c1ec0000100800 */
[----:B------:R-:W-:-:S07]  /*0d00*/  LEPC R20, `(.L_x_89) ;  /* 0x000000001014794e */ /* 0x000fce0000000000 */
[----:B0-----:R-:W-:Y:S05]  /*0d10*/  CALL.ABS.NOINC R8 ;  /* 0x0000000008007343 */ /* 0x001fea0003c00000 */
.L_x_89:
        /* <DEDUP_REMOVED lines=10> */
.L_x_90:
        /* <DEDUP_REMOVED lines=10> */
.L_x_91:
        /* <DEDUP_REMOVED lines=10> */
.L_x_92:
        /* <DEDUP_REMOVED lines=10> */
.L_x_93:
        /* <DEDUP_REMOVED lines=10> */
.L_x_94:
        /* <DEDUP_REMOVED lines=10> */
.L_x_95:
        /* <DEDUP_REMOVED lines=10> */
.L_x_96:
[----:B------:R-:W-:-:S07]  /*1180*/  VIADD R19, R19, 0x8 ;  /* 0x0000000813137836 */ /* 0x000fce0000000000 */
.L_x_88:
        /* <DEDUP_REMOVED lines=19> */
.L_x_98:
        /* <DEDUP_REMOVED lines=10> */
.L_x_99:
        /* <DEDUP_REMOVED lines=10> */
.L_x_100:
        /* <DEDUP_REMOVED lines=10> */
.L_x_101:
[----:B------:R-:W-:-:S07]  /*14a0*/  VIADD R19, R19, 0x4 ;  /* 0x0000000413137836 */ /* 0x000fce0000000000 */
.L_x_97:
[----:B------:R-:W-:-:S13]  /*14b0*/  ISETP.NE.AND P0, PT, R23, RZ, PT ;  /* 0x000000ff1700720c */ /* 0x000fda0003f05270 */
[----:B------:R-:W-:Y:S05]  /*14c0*/  @!P0 EXIT ;  /* 0x000000000000894d */ /* 0x000fea0003800000 */
[----:B------:R-:W0:Y:S01]  /*14d0*/  LDC.64 R16, c[0x0][0x380] ;  /* 0x0000e000ff107b82 */ /* 0x000e220000000a00 */
[----:B------:R-:W-:Y:S02]  /*14e0*/  IMAD.MOV R23, RZ, RZ, -R23 ;  /* 0x000000ffff177224 */ /* 0x000fe400078e0a17 */
[----:B0-----:R-:W-:-:S07]  /*14f0*/  IMAD.WIDE.U32 R16, R19, 0x4, R16 ;  /* 0x0000000413107825 */ /* 0x001fce00078e0010 */
.L_x_103:
[----:B------:R-:W-:Y:S01]  /*1500*/  MOV R10, R16 ;  /* 0x00000010000a7202 */ /* 0x000fe20000000f00 */
[----:B------:R-:W-:Y:S01]  /*1510*/  IMAD.MOV.U32 R11, RZ, RZ, R17 ;  /* 0x000000ffff0b7224 */ /* 0x000fe200078e0011 */
[----:B------:R-:W-:Y:S01]  /*1520*/  MOV R8, 0x0 ;  /* 0x0000000000087802 */ /* 0x000fe20000000f00 */
[----:B------:R-:W0:Y:S03]  /*1530*/  LDCU.64 UR4, c[0x4][0x8] ;  /* 0x01000100ff0477ac */ /* 0x000e260008000a00 */
[----:B------:R-:W2:Y:S01]  /*1540*/  LDG.E R0, desc[UR36][R10.64] ;  /* 0x000000240a007981 */ /* 0x000ea2000c1e1900 */
[----:B------:R-:W-:Y:S01]  /*1550*/  VIADD R23, R23, 0x1 ;  /* 0x0000000117177836 */ /* 0x000fe20000000000 */
[----:B------:R-:W1:Y:S01]  /*1560*/  LDC.64 R8, c[0x4][R8] ;  /* 0x0100000008087b82 */ /* 0x000e620000000a00 */
[----:B------:R-:W-:Y:S01]  /*1570*/  IMAD.MOV.U32 R6, RZ, RZ, R18 ;  /* 0x000000ffff067224 */ /* 0x000fe200078e0012 */
[----:B------:R-:W-:-:S02]  /*1580*/  MOV R7, R2 ;  /* 0x0000000200077202 */ /* 0x000fc40000000f00 */
[----:B------:R-:W-:-:S04]  /*1590*/  ISETP.NE.AND P0, PT, R23, RZ, PT ;  /* 0x000000ff1700720c */ /* 0x000fc80003f05270 */
[----:B------:R-:W-:Y:S02]  /*15a0*/  P2R R19, PR, RZ, 0x1 ;  /* 0x00000001ff137803 */ /* 0x000fe40000000000 */
[----:B0-----:R-:W-:Y:S01]  /*15b0*/  MOV R4, UR4 ;  /* 0x0000000400047c02 */ /* 0x001fe20008000f00 */
[----:B------:R-:W-:Y:S01]  /*15c0*/  IMAD.U32 R5, RZ, RZ, UR5 ;  /* 0x00000005ff057e24 */ /* 0x000fe2000f8e00ff */
[----:B-12---:R0:W-:Y:S06]  /*15d0*/  STL [R1], R0 ;  /* 0x0000000001007387 */ /* 0x0061ec0000100800 */
[----:B------:R-:W-:-:S07]  /*15e0*/  LEPC R20, `(.L_x_102) ;  /* 0x000000001014794e */ /* 0x000fce0000000000 */
[----:B0-----:R-:W-:Y:S05]  /*15f0*/  CALL.ABS.NOINC R8 ;  /* 0x0000000008007343 */ /* 0x001fea0003c00000 */
.L_x_102:
[----:B------:R-:W-:Y:S02]  /*1600*/  ISETP.NE.AND P6, PT, R19, RZ, PT ;  /* 0x000000ff1300720c */ /* 0x000fe40003fc5270 */
[----:B------:R-:W-:-:S05]  /*1610*/  IADD3 R16, P0, PT, R16, 0x4, RZ ;  /* 0x0000000410107810 */ /* 0x000fca0007f1e0ff */
[----:B------:R-:W-:-:S06]  /*1620*/  IMAD.X R17, RZ, RZ, R17, P0 ;  /* 0x000000ffff117224 */ /* 0x000fcc00000e0611 */
[----:B------:R-:W-:Y:S05]  /*1630*/  @P6 BRA `(.L_x_103) ;  /* 0xfffffffc00b06947 */ /* 0x000fea000383ffff */
[----:B------:R-:W-:Y:S05]  /*1640*/  EXIT ;  /* 0x000000000000794d */ /* 0x000fea0003800000 */
.L_x_104:
        /* <DEDUP_REMOVED lines=11> */
.L_x_142:


//--------------------- .text._ZN4Acts6detail14cudaPrintArrayEPbi --------------------------
	.section	.text._ZN4Acts6detail14cudaPrintArrayEPbi,"ax",@progbits
	.align	128
        .global         _ZN4Acts6detail14cudaPrintArrayEPbi
        .type           _ZN4Acts6detail14cudaPrintArrayEPbi,@function
        .size           _ZN4Acts6detail14cudaPrintArrayEPbi,(.L_x_143 - _ZN4Acts6detail14cudaPrintArrayEPbi)
        .other          _ZN4Acts6detail14cudaPrintArrayEPbi,@"STO_CUDA_ENTRY STV_DEFAULT"
_ZN4Acts6detail14cudaPrintArrayEPbi:
.text._ZN4Acts6detail14cudaPrintArrayEPbi:
        /* <DEDUP_REMOVED lines=22> */
.L_x_122:
[----:B0-----:R-:W2:Y:S01]  /*0160*/  LDG.E.S8 R0, desc[UR36][R16.64+-0x7] ;  /* 0xfffff92410007981 */ /* 0x001ea2000c1e1300 */
        /* <DEDUP_REMOVED lines=13> */
.L_x_106:
[----:B------:R-:W2:Y:S01]  /*0240*/  LDG.E.S8 R0, desc[UR36][R16.64+-0x6] ;  /* 0xfffffa2410007981 */ /* 0x000ea2000c1e1300 */
        /* <DEDUP_REMOVED lines=9> */
.L_x_107:
        /* <DEDUP_REMOVED lines=10> */
.L_x_108:
        /* <DEDUP_REMOVED lines=10> */
.L_x_109:
        /* <DEDUP_REMOVED lines=10> */
.L_x_110:
        /* <DEDUP_REMOVED lines=10> */
.L_x_111:
        /* <DEDUP_REMOVED lines=10> */
.L_x_112:
        /* <DEDUP_REMOVED lines=10> */
.L_x_113:
        /* <DEDUP_REMOVED lines=10> */
.L_x_114:
        /* <DEDUP_REMOVED lines=10> */
.L_x_115:
        /* <DEDUP_REMOVED lines=10> */
.L_x_116:
[----:B------:R-:W2:Y:S01]  /*0880*/  LDG.E.S8 R0, desc[UR36][R16.64+0x4] ;  /* 0x0000042410007981 */ /* 0x000ea2000c1e1300 */
        /* <DEDUP_REMOVED lines=9> */
.L_x_117:
[----:B------:R-:W2:Y:S01]  /*0920*/  LDG.E.S8 R0, desc[UR36][R16.64+0x5] ;  /* 0x0000052410007981 */ /* 0x000ea2000c1e1300 */
        /* <DEDUP_REMOVED lines=9> */
.L_x_118:
[----:B------:R-:W2:Y:S01]  /*09c0*/  LDG.E.S8 R0, desc[UR36][R16.64+0x6] ;  /* 0x0000062410007981 */ /* 0x000ea2000c1e1300 */
        /* <DEDUP_REMOVED lines=9> */
.L_x_119:
        /* <DEDUP_REMOVED lines=10> */
.L_x_120:
        /* <DEDUP_REMOVED lines=10> */
.L_x_121:
[----:B------:R-:W-:Y:S02]  /*0ba0*/  ISETP.NE.AND P6, PT, R25, RZ, PT ;  /* 0x000000ff1900720c */ /* 0x000fe40003fc5270 */
[----:B------:R-:W-:-:S05]  /*0bb0*/  IADD3 R16, P0, PT, R16, 0x10, RZ ;  /* 0x0000001010107810 */ /* 0x000fca0007f1e0ff */
[----:B------:R-:W-:-:S06]  /*0bc0*/  IMAD.X R17, RZ, RZ, R17, P0 ;  /* 0x000000ffff117224 */ /* 0x000fcc00000e0611 */
[----:B------:R-:W-:Y:S05]  /*0bd0*/  @P6 BRA `(.L_x_122) ;  /* 0xfffffff400606947 */ /* 0x000fea000383ffff */
[----:B------:R-:W-:Y:S05]  /*0be0*/  BSYNC.RECONVERGENT B6 ;  /* 0x0000000000067941 */ /* 0x000fea0003800200 */
.L_x_105:
[----:B------:R-:W-:-:S13]  /*0bf0*/  ISETP.NE.AND P0, PT, R24, RZ, PT ;  /* 0x000000ff1800720c */ /* 0x000fda0003f05270 */
[----:B0-----:R-:W-:Y:S05]  /*0c00*/  @!P0 EXIT ;  /* 0x000000000000894d */ /* 0x001fea0003800000 */
[----:B------:R-:W0:Y:S01]  /*0c10*/  LDC R23, c[0x0][0x388] ;  /* 0x0000e200ff177b82 */ /* 0x000e220000000800 */
[----:B------:R-:W-:Y:S02]  /*0c20*/  ISETP.GE.U32.AND P0, PT, R24, 0x8, PT ;  /* 0x000000081800780c */ /* 0x000fe40003f06070 */
[----:B0-----:R-:W-:-:S11]  /*0c30*/  LOP3.LUT R23, R23, 0x7, RZ, 0xc0, !PT ;  /* 0x0000000717177812 */ /* 0x001fd600078ec0ff */
[----:B------:R-:W-:Y:S05]  /*0c40*/  @!P0 BRA `(.L_x_123) ;  /* 0x0000000400548947 */ /* 0x000fea0003800000 */
[----:B------:R-:W0:Y:S02]  /*0c50*/  LDCU.64 UR4, c[0x0][0x380] ;  /* 0x00007000ff0477ac */ /* 0x000e240008000a00 */
[----:B0-----:R-:W-:-:S04]  /*0c60*/  IADD3 R16, P0, PT, R19, UR4, RZ ;  /* 0x0000000413107c10 */ /* 0x001fc8000ff1e0ff */
[----:B------:R-:W-:Y:S01]  /*0c70*/  IADD3.X R17, PT, PT, RZ, UR5, RZ, P0, !PT ;  /* 0x00000005ff117c10 */ /* 0x000fe200087fe4ff */
[----:B------:R-:W0:Y:S04]  /*0c80*/  LDCU.64 UR4, c[0x4][0x8] ;  /* 0x01000100ff0477ac */ /* 0x000e280008000a00 */
[----:B------:R-:W2:Y:S01]  /*0c90*/  LDG.E.S8 R0, desc[UR36][R16.64] ;  /* 0x0000002410007981 */ /* 0x000ea2000c1e1300 */
[----:B------:R-:W-:Y:S01]  /*0ca0*/  MOV R22, 0x0 ;  /* 0x0000000000167802 */ /* 0x000fe20000000f00 */
[----:B------:R-:W-:Y:S01]  /*0cb0*/  IMAD.MOV.U32 R7, RZ, RZ, R2 ;  /* 0x000000ffff077224 */ /* 0x000fe200078e0002 */
[----:B------:R-:W-:Y:S02]  /*0cc0*/  MOV R6, R18 ;  /* 0x0000001200067202 */ /* 0x000fe40000000f00 */
[----:B------:R1:W3:Y:S01]  /*0cd0*/  LDC.64 R8, c[0x4][R22] ;  /* 0x0100000016087b82 */ /* 0x0002e20000000a00 */
[----:B0-----:R-:W-:-:S02]  /*0ce0*/  IMAD.U32 R4, RZ, RZ, UR4 ;  /* 0x00000004ff047e24 */ /* 0x001fc4000f8e00ff */
[----:B------:R-:W-:Y:S01]  /*0cf0*/  IMAD.U32 R5, RZ, RZ, UR5 ;  /* 0x00000005ff057e24 */ /* 0x000fe2000f8e00ff */
[----:B--23--:R1:W-:Y:S06]  /*0d00*/  STL [R1], R0 ;  /* 0x0000000001007387 */ /* 0x00c3ec0000100800 */
[----:B------:R-:W-:-:S07]  /*0d10*/  LEPC R20, `(.L_x_124) ;  /* 0x000000001014794e */ /* 0x000fce0000000000 */
[----:B-1----:R-:W-:Y:S05]  /*0d20*/  CALL.ABS.NOINC R8 ;  /* 0x0000000008007343 */ /* 0x002fea0003c00000 */
.L_x_124:
        /* <DEDUP_REMOVED lines=10> */
.L_x_125:
        /* <DEDUP_REMOVED lines=10> */
.L_x_126:
        /* <DEDUP_REMOVED lines=10> */
.L_x_127:
        /* <DEDUP_REMOVED lines=10> */
.L_x_128:
        /* <DEDUP_REMOVED lines=10> */
.L_x_129:
        /* <DEDUP_REMOVED lines=10> */
.L_x_130:
        /* <DEDUP_REMOVED lines=10> */
.L_x_131:
[----:B------:R-:W-:-:S07]  /*1190*/  IADD3 R19, PT, PT, R19, 0x8, RZ ;  /* 0x0000000813137810 */ /* 0x000fce0007ffe0ff */
.L_x_123:
[----:B------:R-:W-:-:S13]  /*11a0*/  ISETP.NE.AND P0, PT, R23, RZ, PT ;  /* 0x000000ff1700720c */ /* 0x000fda0003f05270 */
[----:B------:R-:W-:Y:S05]  /*11b0*/  @!P0 EXIT ;  /* 0x000000000000894d */ /* 0x000fea0003800000 */
[----:B------:R-:W0:Y:S01]  /*11c0*/  LDC R0, c[0x0][0x388] ;  /* 0x0000e200ff007b82 */ /* 0x000e220000000800 */
[----:B------:R-:W-:Y:S02]  /*11d0*/  ISETP.GE.U32.AND P0, PT, R23, 0x4, PT ;  /* 0x000000041700780c */ /* 0x000fe40003f06070 */
[----:B0-----:R-:W-:-:S11]  /*11e0*/  LOP3.LUT R23, R0, 0x3, RZ, 0xc0, !PT ;  /* 0x0000000300177812 */ /* 0x001fd600078ec0ff */
[----:B------:R-:W-:Y:S05]  /*11f0*/  @!P0 BRA `(.L_x_132) ;  /* 0x0000000000b48947 */ /* 0x000fea0003800000 */
[----:B------:R-:W0:Y:S02]  /*1200*/  LDCU.64 UR4, c[0x0][0x380] ;  /* 0x00007000ff0477ac */ /* 0x000e240008000a00 */
[----:B0-----:R-:W-:-:S05]  /*1210*/  IADD3 R16, P0, PT, R19, UR4, RZ ;  /* 0x0000000413107c10 */ /* 0x001fca000ff1e0ff */
[----:B------:R-:W-:Y:S01]  /*1220*/  IMAD.X R17, RZ, RZ, UR5, P0 ;  /* 0x00000005ff117e24 */ /* 0x000fe200080e06ff */
[----:B------:R-:W-:Y:S01]  /*1230*/  MOV R22, 0x0 ;  /* 0x0000000000167802 */ /* 0x000fe20000000f00 */
[----:B------:R-:W0:Y:S03]  /*1240*/  LDCU.64 UR4, c[0x4][0x8] ;  /* 0x01000100ff0477ac */ /* 0x000e260008000a00 */
[----:B------:R-:W2:Y:S01]  /*1250*/  LDG.E.S8 R0, desc[UR36][R16.64] ;  /* 0x0000002410007981 */ /* 0x000ea2000c1e1300 */
[----:B------:R1:W3:Y:S01]  /*1260*/  LDC.64 R8, c[0x4][R22] ;  /* 0x0100000016087b82 */ /* 0x0002e20000000a00 */
[----:B------:R-:W-:Y:S02]  /*1270*/  IMAD.MOV.U32 R6, RZ, RZ, R18 ;  /* 0x000000ffff067224 */ /* 0x000fe400078e0012 */
[----:B------:R-:W-:Y:S02]  /*1280*/  IMAD.MOV.U32 R7, RZ, RZ, R2 ;  /* 0x000000ffff077224 */ /* 0x000fe400078e0002 */
[----:B0-----:R-:W-:Y:S01]  /*1290*/  IMAD.U32 R4, RZ, RZ, UR4 ;  /* 0x00000004ff047e24 */ /* 0x001fe2000f8e00ff */
[----:B------:R-:W-:Y:S01]  /*12a0*/  MOV R5, UR5 ;  /* 0x0000000500057c02 */ /* 0x000fe20008000f00 */
[----:B--23--:R1:W-:Y:S06]  /*12b0*/  STL [R1], R0 ;  /* 0x0000000001007387 */ /* 0x00c3ec0000100800 */
[----:B------:R-:W-:-:S07]  /*12c0*/  LEPC R20, `(.L_x_133) ;  /* 0x000000001014794e */ /* 0x000fce0000000000 */
[----:B-1----:R-:W-:Y:S05]  /*12d0*/  CALL.ABS.NOINC R8 ;  /* 0x0000000008007343 */ /* 0x002fea0003c00000 */
.L_x_133:
        /* <DEDUP_REMOVED lines=10> */
.L_x_134:
        /* <DEDUP_REMOVED lines=10> */
.L_x_135:
        /* <DEDUP_REMOVED lines=10> */
.L_x_136:
[----:B------:R-:W-:-:S07]  /*14c0*/  IADD3 R19, PT, PT, R19, 0x4, RZ ;  /* 0x0000000413137810 */ /* 0x000fce0007ffe0ff */
.L_x_132:
[----:B------:R-:W-:-:S13]  /*14d0*/  ISETP.NE.AND P0, PT, R23, RZ, PT ;  /* 0x000000ff1700720c */ /* 0x000fda0003f05270 */
[----:B------:R-:W-:Y:S05]  /*14e0*/  @!P0 EXIT ;  /* 0x000000000000894d */ /* 0x000fea0003800000 */
[----:B------:R-:W0:Y:S01]  /*14f0*/  LDCU.64 UR4, c[0x0][0x380] ;  /* 0x00007000ff0477ac */ /* 0x000e220008000a00 */
[----:B------:R-:W-:Y:S01]  /*1500*/  IMAD.MOV R23, RZ, RZ, -R23 ;  /* 0x000000ffff177224 */ /* 0x000fe200078e0a17 */
[----:B0-----:R-:W-:-:S05]  /*1510*/  IADD3 R19, P0, PT, R19, UR4, RZ ;  /* 0x0000000413137c10 */ /* 0x001fca000ff1e0ff */
[----:B------:R-:W-:-:S08]  /*1520*/  IMAD.X R16, RZ, RZ, UR5, P0 ;  /* 0x00000005ff107e24 */ /* 0x000fd000080e06ff */
.L_x_138:
[----:B------:R-:W-:Y:S01]  /*1530*/  MOV R10, R19 ;  /* 0x00000013000a7202 */ /* 0x000fe20000000f00 */
[----:B------:R-:W-:Y:S01]  /*1540*/  IMAD.MOV.U32 R11, RZ, RZ, R16 ;  /* 0x000000ffff0b7224 */ /* 0x000fe200078e0010 */
[----:B------:R-:W-:Y:S01]  /*1550*/  MOV R8, 0x0 ;  /* 0x0000000000087802 */ /* 0x000fe20000000f00 */
[----:B------:R-:W0:Y:S03]  /*1560*/  LDCU.64 UR4, c[0x4][0x8] ;  /* 0x01000100ff0477ac */ /* 0x000e260008000a00 */
[----:B------:R-:W2:Y:S01]  /*1570*/  LDG.E.S8 R0, desc[UR36][R10.64] ;  /* 0x000000240a007981 */ /* 0x000ea2000c1e1300 */
        /* <DEDUP_REMOVED lines=11> */
.L_x_137:
[----:B------:R-:W-:Y:S02]  /*1630*/  ISETP.NE.AND P6, PT, R17, RZ, PT ;  /* 0x000000ff1100720c */ /* 0x000fe40003fc5270 */
[----:B------:R-:W-:-:S05]  /*1640*/  IADD3 R19, P0, PT, R19, 0x1, RZ ;  /* 0x0000000113137810 */ /* 0x000fca0007f1e0ff */
[----:B------:R-:W-:-:S06]  /*1650*/  IMAD.X R16, RZ, RZ, R16, P0 ;  /* 0x000000ffff107224 */ /* 0x000fcc00000e0610 */
[----:B------:R-:W-:Y:S05]  /*1660*/  @P6 BRA `(.L_x_138) ;  /* 0xfffffffc00b06947 */ /* 0x000fea000383ffff */
[----:B------:R-:W-:Y:S05]  /*1670*/  EXIT ;  /* 0x000000000000794d */ /* 0x000fea0003800000 */
.L_x_139:
        /* <DEDUP_REMOVED lines=16> */
.L_x_143:


//--------------------- .nv.global.init           --------------------------
	.section	.nv.global.init,"aw",@progbits
.nv.global.init:
	.type		$str,@object
	.size		$str,($str$1 - $str)
$str:
        /*0000*/ 	.byte	0x25, 0x64, 0x20, 0x00
	.type		$str$1,@object
	.size		$str$1,($str$2 - $str$1)
$str$1:
        /*0004*/ 	.byte	0x25, 0x66, 0x20, 0x00
	.type		$str$2,@object
	.size		$str$2,(.L_2 - $str$2)
$str$2:
        /*0008*/ 	.byte	0x25, 0x6c, 0x75, 0x20, 0x00
.L_2:


//--------------------- .nv.shared.reserved.0     --------------------------
	.section	.nv.shared.reserved.0,"aw",@nobits
	.weak		__nv_reservedSMEM_offset_0_alias
	.size		__nv_reservedSMEM_offset_0_alias, 0, 64
	.other		__nv_reservedSMEM_offset_0_alias,@"STO_CUDA_RESERVED_SHARED STV_DEFAULT"
__nv_reservedSMEM_offset_0_alias:
	.zero		0
	.zero		64


//--------------------- .nv.constant0._ZN4Acts6detail14cudaPrintArrayEPmi --------------------------
	.section	.nv.constant0._ZN4Acts6detail14cudaPrintArrayEPmi,"a",@progbits
	.sectionflags	@""
	.align	4
.nv.constant0._ZN4Acts6detail14cudaPrintArrayEPmi:
	.zero		908


//--------------------- .nv.constant0._ZN4Acts6detail14cudaprintArrayEPfi --------------------------
	.section	.nv.constant0._ZN4Acts6detail14cudaprintArrayEPfi,"a",@progbits
	.sectionflags	@""
	.align	4
.nv.constant0._ZN4Acts6detail14cudaprintArrayEPfi:
	.zero		908


//--------------------- .nv.constant0._ZN4Acts6detail14cudaPrintArrayEPii --------------------------
	.section	.nv.constant0._ZN4Acts6detail14cudaPrintArrayEPii,"a",@progbits
	.sectionflags	@""
	.align	4
.nv.constant0._ZN4Acts6detail14cudaPrintArrayEPii:
	.zero		908


//--------------------- .nv.constant0._ZN4Acts6detail14cudaPrintArrayEPbi --------------------------
	.section	.nv.constant0._ZN4Acts6detail14cudaPrintArrayEPbi,"a",@progbits
	.sectionflags	@""
	.align	4
.nv.constant0._ZN4Acts6detail14cudaPrintArrayEPbi:
	.zero		908


//--------------------- SYMBOLS --------------------------

	.type		.nv.reservedSmem.offset0,@object
	.size		.nv.reservedSmem.offset0,0x4
	.type		vprintf,@function
